//
// Generated by NVIDIA NVVM Compiler
//
// Compiler Build ID: CL-36424714
// Cuda compilation tools, release 13.0, V13.0.88
// Based on NVVM 20.0.0
//

.version 9.0
.target sm_100
.address_size 64

	// .globl	_Z10preprocessiiiPfS_
// _ZZ11corr_kerneliiiPKfPfE2xx has been demoted
// _ZZ11corr_kerneliiiPKfPfE2yy has been demoted

.visible .entry _Z10preprocessiiiPfS_(
	.param .u32 _Z10preprocessiiiPfS__param_0,
	.param .u32 _Z10preprocessiiiPfS__param_1,
	.param .u32 _Z10preprocessiiiPfS__param_2,
	.param .u64 .ptr .align 1 _Z10preprocessiiiPfS__param_3,
	.param .u64 .ptr .align 1 _Z10preprocessiiiPfS__param_4
)
{
	.reg .pred 	%p<30>;
	.reg .b32 	%r<102>;
	.reg .b32 	%f<243>;
	.reg .b64 	%rd<54>;

	ld.param.u32 	%r63, [_Z10preprocessiiiPfS__param_0];
	ld.param.u32 	%r61, [_Z10preprocessiiiPfS__param_1];
	ld.param.u32 	%r62, [_Z10preprocessiiiPfS__param_2];
	ld.param.u64 	%rd6, [_Z10preprocessiiiPfS__param_3];
	ld.param.u64 	%rd7, [_Z10preprocessiiiPfS__param_4];
	cvta.to.global.u64 	%rd1, %rd7;
	cvta.to.global.u64 	%rd2, %rd6;
	mov.u32 	%r64, %ctaid.x;
	mov.u32 	%r65, %ntid.x;
	mov.u32 	%r66, %tid.x;
	mad.lo.s32 	%r1, %r64, %r65, %r66;
	min.s32 	%r67, %r63, %r62;
	setp.le.s32 	%p1, %r67, %r1;
	@%p1 bra 	$L__BB0_39;
	setp.lt.s32 	%p2, %r61, 1;
	mov.f32 	%f233, 0f00000000;
	@%p2 bra 	$L__BB0_14;
	mul.lo.s32 	%r2, %r61, %r1;
	and.b32  	%r3, %r61, 15;
	setp.lt.u32 	%p3, %r61, 16;
	mov.f32 	%f233, 0f00000000;
	mov.b32 	%r85, 0;
	@%p3 bra 	$L__BB0_5;
	and.b32  	%r85, %r61, 2147483632;
	neg.s32 	%r83, %r85;
	add.s64 	%rd3, %rd2, 32;
	mov.f32 	%f233, 0f00000000;
	mov.u32 	%r82, %r2;
$L__BB0_4:
	.pragma "nounroll";
	mul.wide.s32 	%rd8, %r82, 4;
	add.s64 	%rd9, %rd3, %rd8;
	ld.global.f32 	%f33, [%rd9+-32];
	add.f32 	%f34, %f233, %f33;
	ld.global.f32 	%f35, [%rd9+-28];
	add.f32 	%f36, %f34, %f35;
	ld.global.f32 	%f37, [%rd9+-24];
	add.f32 	%f38, %f36, %f37;
	ld.global.f32 	%f39, [%rd9+-20];
	add.f32 	%f40, %f38, %f39;
	ld.global.f32 	%f41, [%rd9+-16];
	add.f32 	%f42, %f40, %f41;
	ld.global.f32 	%f43, [%rd9+-12];
	add.f32 	%f44, %f42, %f43;
	ld.global.f32 	%f45, [%rd9+-8];
	add.f32 	%f46, %f44, %f45;
	ld.global.f32 	%f47, [%rd9+-4];
	add.f32 	%f48, %f46, %f47;
	ld.global.f32 	%f49, [%rd9];
	add.f32 	%f50, %f48, %f49;
	ld.global.f32 	%f51, [%rd9+4];
	add.f32 	%f52, %f50, %f51;
	ld.global.f32 	%f53, [%rd9+8];
	add.f32 	%f54, %f52, %f53;
	ld.global.f32 	%f55, [%rd9+12];
	add.f32 	%f56, %f54, %f55;
	ld.global.f32 	%f57, [%rd9+16];
	add.f32 	%f58, %f56, %f57;
	ld.global.f32 	%f59, [%rd9+20];
	add.f32 	%f60, %f58, %f59;
	ld.global.f32 	%f61, [%rd9+24];
	add.f32 	%f62, %f60, %f61;
	ld.global.f32 	%f63, [%rd9+28];
	add.f32 	%f233, %f62, %f63;
	add.s32 	%r83, %r83, 16;
	add.s32 	%r82, %r82, 16;
	setp.ne.s32 	%p4, %r83, 0;
	@%p4 bra 	$L__BB0_4;
$L__BB0_5:
	setp.eq.s32 	%p5, %r3, 0;
	@%p5 bra 	$L__BB0_14;
	and.b32  	%r11, %r61, 7;
	setp.lt.u32 	%p6, %r3, 8;
	@%p6 bra 	$L__BB0_8;
	add.s32 	%r69, %r85, %r2;
	mul.wide.s32 	%rd10, %r69, 4;
	add.s64 	%rd11, %rd2, %rd10;
	ld.global.f32 	%f65, [%rd11];
	add.f32 	%f66, %f233, %f65;
	ld.global.f32 	%f67, [%rd11+4];
	add.f32 	%f68, %f66, %f67;
	ld.global.f32 	%f69, [%rd11+8];
	add.f32 	%f70, %f68, %f69;
	ld.global.f32 	%f71, [%rd11+12];
	add.f32 	%f72, %f70, %f71;
	ld.global.f32 	%f73, [%rd11+16];
	add.f32 	%f74, %f72, %f73;
	ld.global.f32 	%f75, [%rd11+20];
	add.f32 	%f76, %f74, %f75;
	ld.global.f32 	%f77, [%rd11+24];
	add.f32 	%f78, %f76, %f77;
	ld.global.f32 	%f79, [%rd11+28];
	add.f32 	%f233, %f78, %f79;
	add.s32 	%r85, %r85, 8;
$L__BB0_8:
	setp.eq.s32 	%p7, %r11, 0;
	@%p7 bra 	$L__BB0_14;
	and.b32  	%r14, %r61, 3;
	setp.lt.u32 	%p8, %r11, 4;
	@%p8 bra 	$L__BB0_11;
	add.s32 	%r70, %r85, %r2;
	mul.wide.s32 	%rd12, %r70, 4;
	add.s64 	%rd13, %rd2, %rd12;
	ld.global.f32 	%f81, [%rd13];
	add.f32 	%f82, %f233, %f81;
	ld.global.f32 	%f83, [%rd13+4];
	add.f32 	%f84, %f82, %f83;
	ld.global.f32 	%f85, [%rd13+8];
	add.f32 	%f86, %f84, %f85;
	ld.global.f32 	%f87, [%rd13+12];
	add.f32 	%f233, %f86, %f87;
	add.s32 	%r85, %r85, 4;
$L__BB0_11:
	setp.eq.s32 	%p9, %r14, 0;
	@%p9 bra 	$L__BB0_14;
	add.s32 	%r88, %r85, %r2;
	neg.s32 	%r87, %r14;
$L__BB0_13:
	.pragma "nounroll";
	mul.wide.s32 	%rd14, %r88, 4;
	add.s64 	%rd15, %rd2, %rd14;
	ld.global.f32 	%f88, [%rd15];
	add.f32 	%f233, %f233, %f88;
	add.s32 	%r88, %r88, 1;
	add.s32 	%r87, %r87, 1;
	setp.ne.s32 	%p10, %r87, 0;
	@%p10 bra 	$L__BB0_13;
$L__BB0_14:
	setp.lt.s32 	%p11, %r61, 1;
	cvt.rn.f32.s32 	%f90, %r61;
	div.rn.f32 	%f14, %f233, %f90;
	mov.f32 	%f242, 0f00000000;
	@%p11 bra 	$L__BB0_27;
	mul.lo.s32 	%r23, %r61, %r1;
	and.b32  	%r24, %r61, 15;
	setp.lt.u32 	%p12, %r61, 16;
	mov.f32 	%f242, 0f00000000;
	mov.b32 	%r92, 0;
	@%p12 bra 	$L__BB0_18;
	and.b32  	%r92, %r61, 2147483632;
	neg.s32 	%r90, %r92;
	add.s64 	%rd4, %rd2, 32;
	mov.f32 	%f242, 0f00000000;
	mov.u32 	%r89, %r23;
$L__BB0_17:
	.pragma "nounroll";
	mul.wide.s32 	%rd16, %r89, 4;
	add.s64 	%rd17, %rd4, %rd16;
	ld.global.f32 	%f94, [%rd17+-32];
	sub.f32 	%f95, %f94, %f14;
	fma.rn.f32 	%f96, %f95, %f95, %f242;
	ld.global.f32 	%f97, [%rd17+-28];
	sub.f32 	%f98, %f97, %f14;
	fma.rn.f32 	%f99, %f98, %f98, %f96;
	ld.global.f32 	%f100, [%rd17+-24];
	sub.f32 	%f101, %f100, %f14;
	fma.rn.f32 	%f102, %f101, %f101, %f99;
	ld.global.f32 	%f103, [%rd17+-20];
	sub.f32 	%f104, %f103, %f14;
	fma.rn.f32 	%f105, %f104, %f104, %f102;
	ld.global.f32 	%f106, [%rd17+-16];
	sub.f32 	%f107, %f106, %f14;
	fma.rn.f32 	%f108, %f107, %f107, %f105;
	ld.global.f32 	%f109, [%rd17+-12];
	sub.f32 	%f110, %f109, %f14;
	fma.rn.f32 	%f111, %f110, %f110, %f108;
	ld.global.f32 	%f112, [%rd17+-8];
	sub.f32 	%f113, %f112, %f14;
	fma.rn.f32 	%f114, %f113, %f113, %f111;
	ld.global.f32 	%f115, [%rd17+-4];
	sub.f32 	%f116, %f115, %f14;
	fma.rn.f32 	%f117, %f116, %f116, %f114;
	ld.global.f32 	%f118, [%rd17];
	sub.f32 	%f119, %f118, %f14;
	fma.rn.f32 	%f120, %f119, %f119, %f117;
	ld.global.f32 	%f121, [%rd17+4];
	sub.f32 	%f122, %f121, %f14;
	fma.rn.f32 	%f123, %f122, %f122, %f120;
	ld.global.f32 	%f124, [%rd17+8];
	sub.f32 	%f125, %f124, %f14;
	fma.rn.f32 	%f126, %f125, %f125, %f123;
	ld.global.f32 	%f127, [%rd17+12];
	sub.f32 	%f128, %f127, %f14;
	fma.rn.f32 	%f129, %f128, %f128, %f126;
	ld.global.f32 	%f130, [%rd17+16];
	sub.f32 	%f131, %f130, %f14;
	fma.rn.f32 	%f132, %f131, %f131, %f129;
	ld.global.f32 	%f133, [%rd17+20];
	sub.f32 	%f134, %f133, %f14;
	fma.rn.f32 	%f135, %f134, %f134, %f132;
	ld.global.f32 	%f136, [%rd17+24];
	sub.f32 	%f137, %f136, %f14;
	fma.rn.f32 	%f138, %f137, %f137, %f135;
	ld.global.f32 	%f139, [%rd17+28];
	sub.f32 	%f140, %f139, %f14;
	fma.rn.f32 	%f242, %f140, %f140, %f138;
	add.s32 	%r90, %r90, 16;
	add.s32 	%r89, %r89, 16;
	setp.ne.s32 	%p13, %r90, 0;
	@%p13 bra 	$L__BB0_17;
$L__BB0_18:
	setp.eq.s32 	%p14, %r24, 0;
	@%p14 bra 	$L__BB0_27;
	and.b32  	%r32, %r61, 7;
	setp.lt.u32 	%p15, %r24, 8;
	@%p15 bra 	$L__BB0_21;
	add.s32 	%r72, %r92, %r23;
	mul.wide.s32 	%rd18, %r72, 4;
	add.s64 	%rd19, %rd2, %rd18;
	ld.global.f32 	%f142, [%rd19];
	sub.f32 	%f143, %f142, %f14;
	fma.rn.f32 	%f144, %f143, %f143, %f242;
	ld.global.f32 	%f145, [%rd19+4];
	sub.f32 	%f146, %f145, %f14;
	fma.rn.f32 	%f147, %f146, %f146, %f144;
	ld.global.f32 	%f148, [%rd19+8];
	sub.f32 	%f149, %f148, %f14;
	fma.rn.f32 	%f150, %f149, %f149, %f147;
	ld.global.f32 	%f151, [%rd19+12];
	sub.f32 	%f152, %f151, %f14;
	fma.rn.f32 	%f153, %f152, %f152, %f150;
	ld.global.f32 	%f154, [%rd19+16];
	sub.f32 	%f155, %f154, %f14;
	fma.rn.f32 	%f156, %f155, %f155, %f153;
	ld.global.f32 	%f157, [%rd19+20];
	sub.f32 	%f158, %f157, %f14;
	fma.rn.f32 	%f159, %f158, %f158, %f156;
	ld.global.f32 	%f160, [%rd19+24];
	sub.f32 	%f161, %f160, %f14;
	fma.rn.f32 	%f162, %f161, %f161, %f159;
	ld.global.f32 	%f163, [%rd19+28];
	sub.f32 	%f164, %f163, %f14;
	fma.rn.f32 	%f242, %f164, %f164, %f162;
	add.s32 	%r92, %r92, 8;
$L__BB0_21:
	setp.eq.s32 	%p16, %r32, 0;
	@%p16 bra 	$L__BB0_27;
	and.b32  	%r35, %r61, 3;
	setp.lt.u32 	%p17, %r32, 4;
	@%p17 bra 	$L__BB0_24;
	add.s32 	%r73, %r92, %r23;
	mul.wide.s32 	%rd20, %r73, 4;
	add.s64 	%rd21, %rd2, %rd20;
	ld.global.f32 	%f166, [%rd21];
	sub.f32 	%f167, %f166, %f14;
	fma.rn.f32 	%f168, %f167, %f167, %f242;
	ld.global.f32 	%f169, [%rd21+4];
	sub.f32 	%f170, %f169, %f14;
	fma.rn.f32 	%f171, %f170, %f170, %f168;
	ld.global.f32 	%f172, [%rd21+8];
	sub.f32 	%f173, %f172, %f14;
	fma.rn.f32 	%f174, %f173, %f173, %f171;
	ld.global.f32 	%f175, [%rd21+12];
	sub.f32 	%f176, %f175, %f14;
	fma.rn.f32 	%f242, %f176, %f176, %f174;
	add.s32 	%r92, %r92, 4;
$L__BB0_24:
	setp.eq.s32 	%p18, %r35, 0;
	@%p18 bra 	$L__BB0_27;
	add.s32 	%r95, %r92, %r23;
	neg.s32 	%r94, %r35;
$L__BB0_26:
	.pragma "nounroll";
	mul.wide.s32 	%rd22, %r95, 4;
	add.s64 	%rd23, %rd2, %rd22;
	ld.global.f32 	%f177, [%rd23];
	sub.f32 	%f178, %f177, %f14;
	fma.rn.f32 	%f242, %f178, %f178, %f242;
	add.s32 	%r95, %r95, 1;
	add.s32 	%r94, %r94, 1;
	setp.ne.s32 	%p19, %r94, 0;
	@%p19 bra 	$L__BB0_26;
$L__BB0_27:
	setp.lt.s32 	%p20, %r61, 1;
	sqrt.rn.f32 	%f179, %f242;
	setp.eq.f32 	%p21, %f179, 0f00000000;
	selp.f32 	%f28, 0f3F800000, %f179, %p21;
	@%p20 bra 	$L__BB0_39;
	mul.lo.s32 	%r44, %r61, %r1;
	and.b32  	%r45, %r61, 7;
	setp.lt.u32 	%p22, %r61, 8;
	mov.b32 	%r100, 0;
	@%p22 bra 	$L__BB0_31;
	and.b32  	%r100, %r61, 2147483640;
	neg.s32 	%r98, %r100;
	shl.b32 	%r48, %r62, 3;
	add.s64 	%rd5, %rd2, 16;
	mul.wide.s32 	%rd28, %r62, 4;
	mov.u32 	%r96, %r44;
	mov.u32 	%r97, %r1;
$L__BB0_30:
	.pragma "nounroll";
	mul.wide.s32 	%rd24, %r96, 4;
	add.s64 	%rd25, %rd5, %rd24;
	ld.global.f32 	%f180, [%rd25+-16];
	sub.f32 	%f181, %f180, %f14;
	div.rn.f32 	%f182, %f181, %f28;
	st.global.f32 	[%rd25+-16], %f182;
	mul.wide.s32 	%rd26, %r97, 4;
	add.s64 	%rd27, %rd1, %rd26;
	st.global.f32 	[%rd27], %f182;
	ld.global.f32 	%f183, [%rd25+-12];
	sub.f32 	%f184, %f183, %f14;
	div.rn.f32 	%f185, %f184, %f28;
	st.global.f32 	[%rd25+-12], %f185;
	add.s64 	%rd29, %rd27, %rd28;
	st.global.f32 	[%rd29], %f185;
	ld.global.f32 	%f186, [%rd25+-8];
	sub.f32 	%f187, %f186, %f14;
	div.rn.f32 	%f188, %f187, %f28;
	st.global.f32 	[%rd25+-8], %f188;
	add.s64 	%rd30, %rd29, %rd28;
	st.global.f32 	[%rd30], %f188;
	ld.global.f32 	%f189, [%rd25+-4];
	sub.f32 	%f190, %f189, %f14;
	div.rn.f32 	%f191, %f190, %f28;
	st.global.f32 	[%rd25+-4], %f191;
	add.s64 	%rd31, %rd30, %rd28;
	st.global.f32 	[%rd31], %f191;
	ld.global.f32 	%f192, [%rd25];
	sub.f32 	%f193, %f192, %f14;
	div.rn.f32 	%f194, %f193, %f28;
	st.global.f32 	[%rd25], %f194;
	add.s64 	%rd32, %rd31, %rd28;
	st.global.f32 	[%rd32], %f194;
	ld.global.f32 	%f195, [%rd25+4];
	sub.f32 	%f196, %f195, %f14;
	div.rn.f32 	%f197, %f196, %f28;
	st.global.f32 	[%rd25+4], %f197;
	add.s64 	%rd33, %rd32, %rd28;
	st.global.f32 	[%rd33], %f197;
	ld.global.f32 	%f198, [%rd25+8];
	sub.f32 	%f199, %f198, %f14;
	div.rn.f32 	%f200, %f199, %f28;
	st.global.f32 	[%rd25+8], %f200;
	add.s64 	%rd34, %rd33, %rd28;
	st.global.f32 	[%rd34], %f200;
	ld.global.f32 	%f201, [%rd25+12];
	sub.f32 	%f202, %f201, %f14;
	div.rn.f32 	%f203, %f202, %f28;
	st.global.f32 	[%rd25+12], %f203;
	add.s64 	%rd35, %rd34, %rd28;
	st.global.f32 	[%rd35], %f203;
	add.s32 	%r98, %r98, 8;
	add.s32 	%r97, %r97, %r48;
	add.s32 	%r96, %r96, 8;
	setp.ne.s32 	%p23, %r98, 0;
	@%p23 bra 	$L__BB0_30;
$L__BB0_31:
	setp.eq.s32 	%p24, %r45, 0;
	@%p24 bra 	$L__BB0_39;
	and.b32  	%r56, %r61, 3;
	setp.lt.u32 	%p25, %r45, 4;
	@%p25 bra 	$L__BB0_34;
	add.s32 	%r75, %r100, %r44;
	mul.wide.s32 	%rd36, %r75, 4;
	add.s64 	%rd37, %rd2, %rd36;
	ld.global.f32 	%f204, [%rd37];
	sub.f32 	%f205, %f204, %f14;
	div.rn.f32 	%f206, %f205, %f28;
	st.global.f32 	[%rd37], %f206;
	mad.lo.s32 	%r76, %r100, %r62, %r1;
	mul.wide.s32 	%rd38, %r76, 4;
	add.s64 	%rd39, %rd1, %rd38;
	st.global.f32 	[%rd39], %f206;
	ld.global.f32 	%f207, [%rd37+4];
	sub.f32 	%f208, %f207, %f14;
	div.rn.f32 	%f209, %f208, %f28;
	st.global.f32 	[%rd37+4], %f209;
	mul.wide.s32 	%rd40, %r62, 4;
	add.s64 	%rd41, %rd39, %rd40;
	st.global.f32 	[%rd41], %f209;
	ld.global.f32 	%f210, [%rd37+8];
	sub.f32 	%f211, %f210, %f14;
	div.rn.f32 	%f212, %f211, %f28;
	st.global.f32 	[%rd37+8], %f212;
	add.s64 	%rd42, %rd41, %rd40;
	st.global.f32 	[%rd42], %f212;
	ld.global.f32 	%f213, [%rd37+12];
	sub.f32 	%f214, %f213, %f14;
	div.rn.f32 	%f215, %f214, %f28;
	st.global.f32 	[%rd37+12], %f215;
	add.s64 	%rd43, %rd42, %rd40;
	st.global.f32 	[%rd43], %f215;
	add.s32 	%r100, %r100, 4;
$L__BB0_34:
	setp.eq.s32 	%p26, %r56, 0;
	@%p26 bra 	$L__BB0_39;
	setp.eq.s32 	%p27, %r56, 1;
	@%p27 bra 	$L__BB0_37;
	add.s32 	%r77, %r100, %r44;
	mul.wide.s32 	%rd44, %r77, 4;
	add.s64 	%rd45, %rd2, %rd44;
	ld.global.f32 	%f216, [%rd45];
	sub.f32 	%f217, %f216, %f14;
	div.rn.f32 	%f218, %f217, %f28;
	st.global.f32 	[%rd45], %f218;
	mad.lo.s32 	%r78, %r100, %r62, %r1;
	mul.wide.s32 	%rd46, %r78, 4;
	add.s64 	%rd47, %rd1, %rd46;
	st.global.f32 	[%rd47], %f218;
	ld.global.f32 	%f219, [%rd45+4];
	sub.f32 	%f220, %f219, %f14;
	div.rn.f32 	%f221, %f220, %f28;
	st.global.f32 	[%rd45+4], %f221;
	mul.wide.s32 	%rd48, %r62, 4;
	add.s64 	%rd49, %rd47, %rd48;
	st.global.f32 	[%rd49], %f221;
	add.s32 	%r100, %r100, 2;
$L__BB0_37:
	and.b32  	%r79, %r61, 1;
	setp.eq.b32 	%p28, %r79, 1;
	not.pred 	%p29, %p28;
	@%p29 bra 	$L__BB0_39;
	add.s32 	%r80, %r100, %r44;
	mul.wide.s32 	%rd50, %r80, 4;
	add.s64 	%rd51, %rd2, %rd50;
	ld.global.f32 	%f222, [%rd51];
	sub.f32 	%f223, %f222, %f14;
	div.rn.f32 	%f224, %f223, %f28;
	st.global.f32 	[%rd51], %f224;
	mad.lo.s32 	%r81, %r100, %r62, %r1;
	mul.wide.s32 	%rd52, %r81, 4;
	add.s64 	%rd53, %rd1, %rd52;
	st.global.f32 	[%rd53], %f224;
$L__BB0_39:
	ret;

}
	// .globl	_Z11corr_kerneliiiPKfPf
.visible .entry _Z11corr_kerneliiiPKfPf(
	.param .u32 _Z11corr_kerneliiiPKfPf_param_0,
	.param .u32 _Z11corr_kerneliiiPKfPf_param_1,
	.param .u32 _Z11corr_kerneliiiPKfPf_param_2,
	.param .u64 .ptr .align 1 _Z11corr_kerneliiiPKfPf_param_3,
	.param .u64 .ptr .align 1 _Z11corr_kerneliiiPKfPf_param_4
)
{
	.reg .pred 	%p<211>;
	.reg .b32 	%r<408>;
	.reg .b32 	%f<715>;
	.reg .b64 	%rd<158>;
	// demoted variable
	.shared .align 4 .b8 _ZZ11corr_kerneliiiPKfPfE2xx[1024];
	// demoted variable
	.shared .align 4 .b8 _ZZ11corr_kerneliiiPKfPfE2yy[1024];
	mov.u32 	%r1, %tid.x;
	mov.u32 	%r2, %tid.y;
	mov.u32 	%r3, %ctaid.x;
	mov.u32 	%r4, %ctaid.y;
	setp.gt.u32 	%p1, %r4, %r3;
	@%p1 bra 	$L__BB1_130;
	ld.param.u32 	%r390, [_Z11corr_kerneliiiPKfPf_param_2];
	setp.gt.s32 	%p2, %r390, 0;
	mov.f32 	%f651, 0f00000000;
	mov.f32 	%f652, %f651;
	mov.f32 	%f653, %f651;
	mov.f32 	%f654, %f651;
	mov.f32 	%f655, %f651;
	mov.f32 	%f656, %f651;
	mov.f32 	%f657, %f651;
	mov.f32 	%f658, %f651;
	mov.f32 	%f659, %f651;
	mov.f32 	%f660, %f651;
	mov.f32 	%f661, %f651;
	mov.f32 	%f662, %f651;
	mov.f32 	%f663, %f651;
	mov.f32 	%f664, %f651;
	mov.f32 	%f665, %f651;
	mov.f32 	%f666, %f651;
	mov.f32 	%f667, %f651;
	mov.f32 	%f668, %f651;
	mov.f32 	%f669, %f651;
	mov.f32 	%f670, %f651;
	mov.f32 	%f671, %f651;
	mov.f32 	%f672, %f651;
	mov.f32 	%f673, %f651;
	mov.f32 	%f674, %f651;
	mov.f32 	%f675, %f651;
	mov.f32 	%f676, %f651;
	mov.f32 	%f677, %f651;
	mov.f32 	%f678, %f651;
	mov.f32 	%f679, %f651;
	mov.f32 	%f680, %f651;
	mov.f32 	%f681, %f651;
	mov.f32 	%f682, %f651;
	mov.f32 	%f683, %f651;
	mov.f32 	%f684, %f651;
	mov.f32 	%f685, %f651;
	mov.f32 	%f686, %f651;
	mov.f32 	%f687, %f651;
	mov.f32 	%f688, %f651;
	mov.f32 	%f689, %f651;
	mov.f32 	%f690, %f651;
	mov.f32 	%f691, %f651;
	mov.f32 	%f692, %f651;
	mov.f32 	%f693, %f651;
	mov.f32 	%f694, %f651;
	mov.f32 	%f695, %f651;
	mov.f32 	%f696, %f651;
	mov.f32 	%f697, %f651;
	mov.f32 	%f698, %f651;
	mov.f32 	%f699, %f651;
	mov.f32 	%f700, %f651;
	mov.f32 	%f701, %f651;
	mov.f32 	%f702, %f651;
	mov.f32 	%f703, %f651;
	mov.f32 	%f704, %f651;
	mov.f32 	%f705, %f651;
	mov.f32 	%f706, %f651;
	mov.f32 	%f707, %f651;
	mov.f32 	%f708, %f651;
	mov.f32 	%f709, %f651;
	mov.f32 	%f710, %f651;
	mov.f32 	%f711, %f651;
	mov.f32 	%f712, %f651;
	mov.f32 	%f713, %f651;
	mov.f32 	%f714, %f651;
	@%p2 bra 	$L__BB1_131;
$L__BB1_2:
	ld.param.u32 	%r316, [_Z11corr_kerneliiiPKfPf_param_1];
	mov.u32 	%r213, %ctaid.x;
	shl.b32 	%r214, %r213, 6;
	mov.u32 	%r215, %tid.x;
	add.s32 	%r216, %r214, %r215;
	mov.u32 	%r217, %ctaid.y;
	shl.b32 	%r218, %r217, 6;
	mov.u32 	%r219, %tid.y;
	add.s32 	%r220, %r218, %r219;
	max.s32 	%r221, %r216, %r220;
	setp.lt.s32 	%p19, %r221, %r316;
	setp.le.u32 	%p20, %r220, %r216;
	and.pred  	%p21, %p19, %p20;
	@%p21 bra 	$L__BB1_3;
	bra.uni 	$L__BB1_4;
$L__BB1_3:
	ld.param.u64 	%rd137, [_Z11corr_kerneliiiPKfPf_param_4];
	ld.param.u32 	%r317, [_Z11corr_kerneliiiPKfPf_param_1];
	mad.lo.s32 	%r222, %r220, %r317, %r216;
	cvta.to.global.u64 	%rd38, %rd137;
	mul.wide.s32 	%rd39, %r222, 4;
	add.s64 	%rd40, %rd38, %rd39;
	st.global.f32 	[%rd40], %f714;
$L__BB1_4:
	ld.param.u32 	%r318, [_Z11corr_kerneliiiPKfPf_param_1];
	add.s32 	%r36, %r220, 8;
	max.s32 	%r223, %r216, %r36;
	setp.ge.s32 	%p22, %r223, %r318;
	setp.gt.u32 	%p23, %r36, %r216;
	or.pred  	%p24, %p22, %p23;
	@%p24 bra 	$L__BB1_6;
	ld.param.u64 	%rd138, [_Z11corr_kerneliiiPKfPf_param_4];
	ld.param.u32 	%r319, [_Z11corr_kerneliiiPKfPf_param_1];
	mad.lo.s32 	%r224, %r36, %r319, %r216;
	cvta.to.global.u64 	%rd41, %rd138;
	mul.wide.s32 	%rd42, %r224, 4;
	add.s64 	%rd43, %rd41, %rd42;
	st.global.f32 	[%rd43], %f713;
$L__BB1_6:
	ld.param.u32 	%r320, [_Z11corr_kerneliiiPKfPf_param_1];
	add.s32 	%r37, %r220, 16;
	max.s32 	%r225, %r216, %r37;
	setp.ge.s32 	%p25, %r225, %r320;
	setp.gt.u32 	%p26, %r37, %r216;
	or.pred  	%p27, %p25, %p26;
	@%p27 bra 	$L__BB1_8;
	ld.param.u64 	%rd139, [_Z11corr_kerneliiiPKfPf_param_4];
	ld.param.u32 	%r321, [_Z11corr_kerneliiiPKfPf_param_1];
	mad.lo.s32 	%r226, %r37, %r321, %r216;
	cvta.to.global.u64 	%rd44, %rd139;
	mul.wide.s32 	%rd45, %r226, 4;
	add.s64 	%rd46, %rd44, %rd45;
	st.global.f32 	[%rd46], %f712;
$L__BB1_8:
	ld.param.u32 	%r322, [_Z11corr_kerneliiiPKfPf_param_1];
	add.s32 	%r38, %r220, 24;
	max.s32 	%r227, %r216, %r38;
	setp.ge.s32 	%p28, %r227, %r322;
	setp.gt.u32 	%p29, %r38, %r216;
	or.pred  	%p30, %p28, %p29;
	@%p30 bra 	$L__BB1_10;
	ld.param.u64 	%rd140, [_Z11corr_kerneliiiPKfPf_param_4];
	ld.param.u32 	%r323, [_Z11corr_kerneliiiPKfPf_param_1];
	mad.lo.s32 	%r228, %r38, %r323, %r216;
	cvta.to.global.u64 	%rd47, %rd140;
	mul.wide.s32 	%rd48, %r228, 4;
	add.s64 	%rd49, %rd47, %rd48;
	st.global.f32 	[%rd49], %f711;
$L__BB1_10:
	ld.param.u32 	%r324, [_Z11corr_kerneliiiPKfPf_param_1];
	add.s32 	%r39, %r220, 32;
	max.s32 	%r229, %r216, %r39;
	setp.ge.s32 	%p31, %r229, %r324;
	setp.gt.u32 	%p32, %r39, %r216;
	or.pred  	%p33, %p31, %p32;
	@%p33 bra 	$L__BB1_12;
	ld.param.u64 	%rd141, [_Z11corr_kerneliiiPKfPf_param_4];
	ld.param.u32 	%r325, [_Z11corr_kerneliiiPKfPf_param_1];
	mad.lo.s32 	%r230, %r39, %r325, %r216;
	cvta.to.global.u64 	%rd50, %rd141;
	mul.wide.s32 	%rd51, %r230, 4;
	add.s64 	%rd52, %rd50, %rd51;
	st.global.f32 	[%rd52], %f710;
$L__BB1_12:
	ld.param.u32 	%r326, [_Z11corr_kerneliiiPKfPf_param_1];
	add.s32 	%r40, %r220, 40;
	max.s32 	%r231, %r216, %r40;
	setp.ge.s32 	%p34, %r231, %r326;
	setp.gt.u32 	%p35, %r40, %r216;
	or.pred  	%p36, %p34, %p35;
	@%p36 bra 	$L__BB1_14;
	ld.param.u64 	%rd142, [_Z11corr_kerneliiiPKfPf_param_4];
	ld.param.u32 	%r327, [_Z11corr_kerneliiiPKfPf_param_1];
	mad.lo.s32 	%r232, %r40, %r327, %r216;
	cvta.to.global.u64 	%rd53, %rd142;
	mul.wide.s32 	%rd54, %r232, 4;
	add.s64 	%rd55, %rd53, %rd54;
	st.global.f32 	[%rd55], %f709;
$L__BB1_14:
	ld.param.u32 	%r328, [_Z11corr_kerneliiiPKfPf_param_1];
	add.s32 	%r41, %r220, 48;
	max.s32 	%r233, %r216, %r41;
	setp.ge.s32 	%p37, %r233, %r328;
	setp.gt.u32 	%p38, %r41, %r216;
	or.pred  	%p39, %p37, %p38;
	@%p39 bra 	$L__BB1_16;
	ld.param.u64 	%rd143, [_Z11corr_kerneliiiPKfPf_param_4];
	ld.param.u32 	%r329, [_Z11corr_kerneliiiPKfPf_param_1];
	mad.lo.s32 	%r234, %r41, %r329, %r216;
	cvta.to.global.u64 	%rd56, %rd143;
	mul.wide.s32 	%rd57, %r234, 4;
	add.s64 	%rd58, %rd56, %rd57;
	st.global.f32 	[%rd58], %f708;
$L__BB1_16:
	ld.param.u32 	%r330, [_Z11corr_kerneliiiPKfPf_param_1];
	add.s32 	%r42, %r220, 56;
	max.s32 	%r235, %r216, %r42;
	setp.ge.s32 	%p40, %r235, %r330;
	setp.gt.u32 	%p41, %r42, %r216;
	or.pred  	%p42, %p40, %p41;
	@%p42 bra 	$L__BB1_18;
	ld.param.u64 	%rd144, [_Z11corr_kerneliiiPKfPf_param_4];
	ld.param.u32 	%r331, [_Z11corr_kerneliiiPKfPf_param_1];
	mad.lo.s32 	%r236, %r42, %r331, %r216;
	cvta.to.global.u64 	%rd59, %rd144;
	mul.wide.s32 	%rd60, %r236, 4;
	add.s64 	%rd61, %rd59, %rd60;
	st.global.f32 	[%rd61], %f707;
$L__BB1_18:
	ld.param.u64 	%rd145, [_Z11corr_kerneliiiPKfPf_param_4];
	ld.param.u32 	%r332, [_Z11corr_kerneliiiPKfPf_param_1];
	add.s32 	%r43, %r216, 8;
	max.s32 	%r237, %r43, %r220;
	setp.ge.s32 	%p43, %r237, %r332;
	setp.gt.u32 	%p44, %r220, %r43;
	mul.lo.s32 	%r238, %r220, %r332;
	cvt.u64.u32 	%rd62, %r216;
	cvt.s64.s32 	%rd63, %r238;
	add.s64 	%rd64, %rd63, %rd62;
	cvta.to.global.u64 	%rd65, %rd145;
	shl.b64 	%rd66, %rd64, 2;
	add.s64 	%rd1, %rd65, %rd66;
	or.pred  	%p45, %p43, %p44;
	@%p45 bra 	$L__BB1_20;
	st.global.f32 	[%rd1+32], %f706;
$L__BB1_20:
	ld.param.u64 	%rd146, [_Z11corr_kerneliiiPKfPf_param_4];
	ld.param.u32 	%r333, [_Z11corr_kerneliiiPKfPf_param_1];
	setp.gt.u32 	%p46, %r220, %r216;
	max.s32 	%r239, %r43, %r36;
	setp.ge.s32 	%p47, %r239, %r333;
	mul.lo.s32 	%r240, %r36, %r333;
	cvt.s64.s32 	%rd67, %r240;
	add.s64 	%rd69, %rd67, %rd62;
	cvta.to.global.u64 	%rd70, %rd146;
	shl.b64 	%rd71, %rd69, 2;
	add.s64 	%rd2, %rd70, %rd71;
	or.pred  	%p48, %p47, %p46;
	@%p48 bra 	$L__BB1_22;
	st.global.f32 	[%rd2+32], %f705;
$L__BB1_22:
	ld.param.u64 	%rd147, [_Z11corr_kerneliiiPKfPf_param_4];
	ld.param.u32 	%r334, [_Z11corr_kerneliiiPKfPf_param_1];
	max.s32 	%r241, %r43, %r37;
	setp.ge.s32 	%p49, %r241, %r334;
	setp.gt.u32 	%p50, %r37, %r43;
	mul.lo.s32 	%r242, %r37, %r334;
	cvt.s64.s32 	%rd72, %r242;
	add.s64 	%rd74, %rd72, %rd62;
	cvta.to.global.u64 	%rd75, %rd147;
	shl.b64 	%rd76, %rd74, 2;
	add.s64 	%rd3, %rd75, %rd76;
	or.pred  	%p51, %p49, %p50;
	@%p51 bra 	$L__BB1_24;
	st.global.f32 	[%rd3+32], %f704;
$L__BB1_24:
	ld.param.u64 	%rd148, [_Z11corr_kerneliiiPKfPf_param_4];
	ld.param.u32 	%r335, [_Z11corr_kerneliiiPKfPf_param_1];
	max.s32 	%r243, %r43, %r38;
	setp.ge.s32 	%p52, %r243, %r335;
	setp.gt.u32 	%p53, %r38, %r43;
	mul.lo.s32 	%r244, %r38, %r335;
	cvt.s64.s32 	%rd77, %r244;
	add.s64 	%rd79, %rd77, %rd62;
	cvta.to.global.u64 	%rd80, %rd148;
	shl.b64 	%rd81, %rd79, 2;
	add.s64 	%rd4, %rd80, %rd81;
	or.pred  	%p54, %p52, %p53;
	@%p54 bra 	$L__BB1_26;
	st.global.f32 	[%rd4+32], %f703;
$L__BB1_26:
	ld.param.u64 	%rd149, [_Z11corr_kerneliiiPKfPf_param_4];
	ld.param.u32 	%r336, [_Z11corr_kerneliiiPKfPf_param_1];
	max.s32 	%r245, %r43, %r39;
	setp.ge.s32 	%p55, %r245, %r336;
	setp.gt.u32 	%p56, %r39, %r43;
	mul.lo.s32 	%r246, %r39, %r336;
	cvt.s64.s32 	%rd82, %r246;
	add.s64 	%rd84, %rd82, %rd62;
	cvta.to.global.u64 	%rd85, %rd149;
	shl.b64 	%rd86, %rd84, 2;
	add.s64 	%rd5, %rd85, %rd86;
	or.pred  	%p57, %p55, %p56;
	@%p57 bra 	$L__BB1_28;
	st.global.f32 	[%rd5+32], %f702;
$L__BB1_28:
	ld.param.u64 	%rd150, [_Z11corr_kerneliiiPKfPf_param_4];
	ld.param.u32 	%r337, [_Z11corr_kerneliiiPKfPf_param_1];
	max.s32 	%r247, %r43, %r40;
	setp.ge.s32 	%p58, %r247, %r337;
	setp.gt.u32 	%p59, %r40, %r43;
	mul.lo.s32 	%r248, %r40, %r337;
	cvt.s64.s32 	%rd87, %r248;
	add.s64 	%rd89, %rd87, %rd62;
	cvta.to.global.u64 	%rd90, %rd150;
	shl.b64 	%rd91, %rd89, 2;
	add.s64 	%rd6, %rd90, %rd91;
	or.pred  	%p60, %p58, %p59;
	@%p60 bra 	$L__BB1_30;
	st.global.f32 	[%rd6+32], %f701;
$L__BB1_30:
	ld.param.u64 	%rd151, [_Z11corr_kerneliiiPKfPf_param_4];
	ld.param.u32 	%r338, [_Z11corr_kerneliiiPKfPf_param_1];
	max.s32 	%r249, %r43, %r41;
	setp.ge.s32 	%p61, %r249, %r338;
	setp.gt.u32 	%p62, %r41, %r43;
	mul.lo.s32 	%r250, %r41, %r338;
	cvt.s64.s32 	%rd92, %r250;
	add.s64 	%rd94, %rd92, %rd62;
	cvta.to.global.u64 	%rd95, %rd151;
	shl.b64 	%rd96, %rd94, 2;
	add.s64 	%rd7, %rd95, %rd96;
	or.pred  	%p63, %p61, %p62;
	@%p63 bra 	$L__BB1_32;
	st.global.f32 	[%rd7+32], %f700;
$L__BB1_32:
	ld.param.u64 	%rd152, [_Z11corr_kerneliiiPKfPf_param_4];
	ld.param.u32 	%r339, [_Z11corr_kerneliiiPKfPf_param_1];
	max.s32 	%r251, %r43, %r42;
	setp.ge.s32 	%p64, %r251, %r339;
	setp.gt.u32 	%p65, %r42, %r43;
	mul.lo.s32 	%r252, %r42, %r339;
	cvt.s64.s32 	%rd97, %r252;
	add.s64 	%rd99, %rd97, %rd62;
	cvta.to.global.u64 	%rd100, %rd152;
	shl.b64 	%rd101, %rd99, 2;
	add.s64 	%rd8, %rd100, %rd101;
	or.pred  	%p66, %p64, %p65;
	@%p66 bra 	$L__BB1_34;
	st.global.f32 	[%rd8+32], %f699;
$L__BB1_34:
	ld.param.u32 	%r340, [_Z11corr_kerneliiiPKfPf_param_1];
	add.s32 	%r45, %r216, 16;
	max.s32 	%r253, %r45, %r220;
	setp.ge.s32 	%p67, %r253, %r340;
	setp.gt.u32 	%p68, %r220, %r45;
	or.pred  	%p69, %p67, %p68;
	@%p69 bra 	$L__BB1_36;
	ld.param.u64 	%rd153, [_Z11corr_kerneliiiPKfPf_param_4];
	ld.param.u32 	%r341, [_Z11corr_kerneliiiPKfPf_param_1];
	cvta.to.global.u64 	%rd102, %rd153;
	mul.lo.s32 	%r254, %r220, %r341;
	cvt.s64.s32 	%rd103, %r254;
	add.s64 	%rd105, %rd103, %rd62;
	shl.b64 	%rd106, %rd105, 2;
	add.s64 	%rd107, %rd102, %rd106;
	st.global.f32 	[%rd107+64], %f698;
$L__BB1_36:
	ld.param.u32 	%r342, [_Z11corr_kerneliiiPKfPf_param_1];
	max.s32 	%r255, %r45, %r36;
	setp.ge.s32 	%p70, %r255, %r342;
	setp.gt.u32 	%p71, %r36, %r45;
	or.pred  	%p72, %p70, %p71;
	@%p72 bra 	$L__BB1_38;
	st.global.f32 	[%rd2+64], %f697;
$L__BB1_38:
	ld.param.u32 	%r343, [_Z11corr_kerneliiiPKfPf_param_1];
	max.s32 	%r256, %r45, %r37;
	setp.ge.s32 	%p74, %r256, %r343;
	or.pred  	%p75, %p74, %p46;
	@%p75 bra 	$L__BB1_40;
	ld.param.u64 	%rd154, [_Z11corr_kerneliiiPKfPf_param_4];
	ld.param.u32 	%r344, [_Z11corr_kerneliiiPKfPf_param_1];
	cvta.to.global.u64 	%rd108, %rd154;
	mul.lo.s32 	%r257, %r37, %r344;
	cvt.s64.s32 	%rd109, %r257;
	add.s64 	%rd111, %rd109, %rd62;
	shl.b64 	%rd112, %rd111, 2;
	add.s64 	%rd113, %rd108, %rd112;
	st.global.f32 	[%rd113+64], %f696;
$L__BB1_40:
	ld.param.u64 	%rd155, [_Z11corr_kerneliiiPKfPf_param_4];
	ld.param.u32 	%r345, [_Z11corr_kerneliiiPKfPf_param_1];
	cvta.to.global.u64 	%rd114, %rd155;
	mul.lo.s32 	%r258, %r38, %r345;
	cvt.s64.s32 	%rd115, %r258;
	add.s64 	%rd117, %rd115, %rd62;
	shl.b64 	%rd118, %rd117, 2;
	add.s64 	%rd9, %rd114, %rd118;
	max.s32 	%r259, %r45, %r38;
	setp.ge.s32 	%p76, %r259, %r345;
	setp.gt.u32 	%p77, %r38, %r45;
	or.pred  	%p78, %p76, %p77;
	@%p78 bra 	$L__BB1_42;
	st.global.f32 	[%rd9+64], %f695;
$L__BB1_42:
	ld.param.u32 	%r346, [_Z11corr_kerneliiiPKfPf_param_1];
	max.s32 	%r260, %r45, %r39;
	setp.ge.s32 	%p79, %r260, %r346;
	setp.gt.u32 	%p80, %r39, %r45;
	or.pred  	%p81, %p79, %p80;
	@%p81 bra 	$L__BB1_44;
	st.global.f32 	[%rd5+64], %f694;
$L__BB1_44:
	ld.param.u32 	%r347, [_Z11corr_kerneliiiPKfPf_param_1];
	max.s32 	%r261, %r45, %r40;
	setp.ge.s32 	%p82, %r261, %r347;
	setp.gt.u32 	%p83, %r40, %r45;
	or.pred  	%p84, %p82, %p83;
	@%p84 bra 	$L__BB1_46;
	st.global.f32 	[%rd6+64], %f693;
$L__BB1_46:
	ld.param.u32 	%r348, [_Z11corr_kerneliiiPKfPf_param_1];
	max.s32 	%r262, %r45, %r41;
	setp.ge.s32 	%p85, %r262, %r348;
	setp.gt.u32 	%p86, %r41, %r45;
	or.pred  	%p87, %p85, %p86;
	@%p87 bra 	$L__BB1_48;
	st.global.f32 	[%rd7+64], %f692;
$L__BB1_48:
	ld.param.u32 	%r349, [_Z11corr_kerneliiiPKfPf_param_1];
	max.s32 	%r263, %r45, %r42;
	setp.ge.s32 	%p88, %r263, %r349;
	setp.gt.u32 	%p89, %r42, %r45;
	or.pred  	%p90, %p88, %p89;
	@%p90 bra 	$L__BB1_50;
	st.global.f32 	[%rd8+64], %f691;
$L__BB1_50:
	ld.param.u64 	%rd156, [_Z11corr_kerneliiiPKfPf_param_4];
	ld.param.u32 	%r350, [_Z11corr_kerneliiiPKfPf_param_1];
	cvta.to.global.u64 	%rd119, %rd156;
	mul.lo.s32 	%r264, %r220, %r350;
	cvt.s64.s32 	%rd120, %r264;
	add.s64 	%rd122, %rd120, %rd62;
	shl.b64 	%rd123, %rd122, 2;
	add.s64 	%rd10, %rd119, %rd123;
	add.s32 	%r46, %r216, 24;
	max.s32 	%r265, %r46, %r220;
	setp.ge.s32 	%p91, %r265, %r350;
	setp.gt.u32 	%p92, %r220, %r46;
	or.pred  	%p93, %p91, %p92;
	@%p93 bra 	$L__BB1_52;
	st.global.f32 	[%rd10+96], %f690;
$L__BB1_52:
	ld.param.u32 	%r351, [_Z11corr_kerneliiiPKfPf_param_1];
	max.s32 	%r266, %r46, %r36;
	setp.ge.s32 	%p94, %r266, %r351;
	setp.gt.u32 	%p95, %r36, %r46;
	or.pred  	%p96, %p94, %p95;
	@%p96 bra 	$L__BB1_54;
	st.global.f32 	[%rd2+96], %f689;
$L__BB1_54:
	ld.param.u64 	%rd157, [_Z11corr_kerneliiiPKfPf_param_4];
	ld.param.u32 	%r352, [_Z11corr_kerneliiiPKfPf_param_1];
	cvta.to.global.u64 	%rd124, %rd157;
	mul.lo.s32 	%r267, %r37, %r352;
	cvt.s64.s32 	%rd125, %r267;
	add.s64 	%rd127, %rd125, %rd62;
	shl.b64 	%rd128, %rd127, 2;
	add.s64 	%rd11, %rd124, %rd128;
	max.s32 	%r268, %r46, %r37;
	setp.ge.s32 	%p97, %r268, %r352;
	setp.gt.u32 	%p98, %r37, %r46;
	or.pred  	%p99, %p97, %p98;
	@%p99 bra 	$L__BB1_56;
	st.global.f32 	[%rd11+96], %f688;
$L__BB1_56:
	ld.param.u32 	%r353, [_Z11corr_kerneliiiPKfPf_param_1];
	max.s32 	%r269, %r46, %r38;
	setp.ge.s32 	%p101, %r269, %r353;
	or.pred  	%p102, %p101, %p46;
	@%p102 bra 	$L__BB1_58;
	st.global.f32 	[%rd9+96], %f687;
$L__BB1_58:
	ld.param.u32 	%r354, [_Z11corr_kerneliiiPKfPf_param_1];
	max.s32 	%r270, %r46, %r39;
	setp.ge.s32 	%p103, %r270, %r354;
	setp.gt.u32 	%p104, %r39, %r46;
	or.pred  	%p105, %p103, %p104;
	@%p105 bra 	$L__BB1_60;
	st.global.f32 	[%rd5+96], %f686;
$L__BB1_60:
	ld.param.u32 	%r355, [_Z11corr_kerneliiiPKfPf_param_1];
	max.s32 	%r271, %r46, %r40;
	setp.ge.s32 	%p106, %r271, %r355;
	setp.gt.u32 	%p107, %r40, %r46;
	or.pred  	%p108, %p106, %p107;
	@%p108 bra 	$L__BB1_62;
	st.global.f32 	[%rd6+96], %f685;
$L__BB1_62:
	ld.param.u32 	%r356, [_Z11corr_kerneliiiPKfPf_param_1];
	max.s32 	%r272, %r46, %r41;
	setp.ge.s32 	%p109, %r272, %r356;
	setp.gt.u32 	%p110, %r41, %r46;
	or.pred  	%p111, %p109, %p110;
	@%p111 bra 	$L__BB1_64;
	st.global.f32 	[%rd7+96], %f684;
$L__BB1_64:
	ld.param.u32 	%r357, [_Z11corr_kerneliiiPKfPf_param_1];
	max.s32 	%r273, %r46, %r42;
	setp.ge.s32 	%p112, %r273, %r357;
	setp.gt.u32 	%p113, %r42, %r46;
	or.pred  	%p114, %p112, %p113;
	@%p114 bra 	$L__BB1_66;
	st.global.f32 	[%rd8+96], %f683;
$L__BB1_66:
	ld.param.u32 	%r358, [_Z11corr_kerneliiiPKfPf_param_1];
	add.s32 	%r47, %r216, 32;
	max.s32 	%r274, %r47, %r220;
	setp.ge.s32 	%p115, %r274, %r358;
	setp.gt.u32 	%p116, %r220, %r47;
	or.pred  	%p117, %p115, %p116;
	@%p117 bra 	$L__BB1_68;
	st.global.f32 	[%rd10+128], %f682;
$L__BB1_68:
	ld.param.u32 	%r359, [_Z11corr_kerneliiiPKfPf_param_1];
	max.s32 	%r275, %r47, %r36;
	setp.ge.s32 	%p118, %r275, %r359;
	setp.gt.u32 	%p119, %r36, %r47;
	or.pred  	%p120, %p118, %p119;
	@%p120 bra 	$L__BB1_70;
	st.global.f32 	[%rd2+128], %f681;
$L__BB1_70:
	ld.param.u32 	%r360, [_Z11corr_kerneliiiPKfPf_param_1];
	max.s32 	%r276, %r47, %r37;
	setp.ge.s32 	%p121, %r276, %r360;
	setp.gt.u32 	%p122, %r37, %r47;
	or.pred  	%p123, %p121, %p122;
	@%p123 bra 	$L__BB1_72;
	st.global.f32 	[%rd11+128], %f680;
$L__BB1_72:
	ld.param.u32 	%r361, [_Z11corr_kerneliiiPKfPf_param_1];
	max.s32 	%r277, %r47, %r38;
	setp.ge.s32 	%p124, %r277, %r361;
	setp.gt.u32 	%p125, %r38, %r47;
	or.pred  	%p126, %p124, %p125;
	@%p126 bra 	$L__BB1_74;
	st.global.f32 	[%rd9+128], %f679;
$L__BB1_74:
	ld.param.u32 	%r362, [_Z11corr_kerneliiiPKfPf_param_1];
	setp.gt.u32 	%p127, %r220, %r216;
	max.s32 	%r278, %r47, %r39;
	setp.ge.s32 	%p128, %r278, %r362;
	or.pred  	%p129, %p128, %p127;
	@%p129 bra 	$L__BB1_76;
	st.global.f32 	[%rd5+128], %f678;
$L__BB1_76:
	ld.param.u32 	%r363, [_Z11corr_kerneliiiPKfPf_param_1];
	max.s32 	%r279, %r47, %r40;
	setp.ge.s32 	%p130, %r279, %r363;
	setp.gt.u32 	%p131, %r40, %r47;
	or.pred  	%p132, %p130, %p131;
	@%p132 bra 	$L__BB1_78;
	st.global.f32 	[%rd6+128], %f677;
$L__BB1_78:
	ld.param.u32 	%r364, [_Z11corr_kerneliiiPKfPf_param_1];
	max.s32 	%r280, %r47, %r41;
	setp.ge.s32 	%p133, %r280, %r364;
	setp.gt.u32 	%p134, %r41, %r47;
	or.pred  	%p135, %p133, %p134;
	@%p135 bra 	$L__BB1_80;
	st.global.f32 	[%rd7+128], %f676;
$L__BB1_80:
	ld.param.u32 	%r365, [_Z11corr_kerneliiiPKfPf_param_1];
	max.s32 	%r281, %r47, %r42;
	setp.ge.s32 	%p136, %r281, %r365;
	setp.gt.u32 	%p137, %r42, %r47;
	or.pred  	%p138, %p136, %p137;
	@%p138 bra 	$L__BB1_82;
	st.global.f32 	[%rd8+128], %f675;
$L__BB1_82:
	ld.param.u32 	%r366, [_Z11corr_kerneliiiPKfPf_param_1];
	add.s32 	%r48, %r216, 40;
	max.s32 	%r282, %r48, %r220;
	setp.ge.s32 	%p139, %r282, %r366;
	setp.gt.u32 	%p140, %r220, %r48;
	or.pred  	%p141, %p139, %p140;
	@%p141 bra 	$L__BB1_84;
	st.global.f32 	[%rd10+160], %f674;
$L__BB1_84:
	ld.param.u32 	%r367, [_Z11corr_kerneliiiPKfPf_param_1];
	max.s32 	%r283, %r48, %r36;
	setp.ge.s32 	%p142, %r283, %r367;
	setp.gt.u32 	%p143, %r36, %r48;
	or.pred  	%p144, %p142, %p143;
	@%p144 bra 	$L__BB1_86;
	st.global.f32 	[%rd2+160], %f673;
$L__BB1_86:
	ld.param.u32 	%r368, [_Z11corr_kerneliiiPKfPf_param_1];
	max.s32 	%r284, %r48, %r37;
	setp.ge.s32 	%p145, %r284, %r368;
	setp.gt.u32 	%p146, %r37, %r48;
	or.pred  	%p147, %p145, %p146;
	@%p147 bra 	$L__BB1_88;
	st.global.f32 	[%rd11+160], %f672;
$L__BB1_88:
	ld.param.u32 	%r369, [_Z11corr_kerneliiiPKfPf_param_1];
	max.s32 	%r285, %r48, %r38;
	setp.ge.s32 	%p148, %r285, %r369;
	setp.gt.u32 	%p149, %r38, %r48;
	or.pred  	%p150, %p148, %p149;
	@%p150 bra 	$L__BB1_90;
	st.global.f32 	[%rd9+160], %f671;
$L__BB1_90:
	ld.param.u32 	%r370, [_Z11corr_kerneliiiPKfPf_param_1];
	max.s32 	%r286, %r48, %r39;
	setp.ge.s32 	%p151, %r286, %r370;
	setp.gt.u32 	%p152, %r39, %r48;
	or.pred  	%p153, %p151, %p152;
	@%p153 bra 	$L__BB1_92;
	st.global.f32 	[%rd5+160], %f670;
$L__BB1_92:
	ld.param.u32 	%r371, [_Z11corr_kerneliiiPKfPf_param_1];
	setp.gt.u32 	%p154, %r220, %r216;
	max.s32 	%r287, %r48, %r40;
	setp.ge.s32 	%p155, %r287, %r371;
	or.pred  	%p156, %p155, %p154;
	@%p156 bra 	$L__BB1_94;
	st.global.f32 	[%rd6+160], %f669;
$L__BB1_94:
	ld.param.u32 	%r372, [_Z11corr_kerneliiiPKfPf_param_1];
	max.s32 	%r288, %r48, %r41;
	setp.ge.s32 	%p157, %r288, %r372;
	setp.gt.u32 	%p158, %r41, %r48;
	or.pred  	%p159, %p157, %p158;
	@%p159 bra 	$L__BB1_96;
	st.global.f32 	[%rd7+160], %f668;
$L__BB1_96:
	ld.param.u32 	%r373, [_Z11corr_kerneliiiPKfPf_param_1];
	max.s32 	%r289, %r48, %r42;
	setp.ge.s32 	%p160, %r289, %r373;
	setp.gt.u32 	%p161, %r42, %r48;
	or.pred  	%p162, %p160, %p161;
	@%p162 bra 	$L__BB1_98;
	st.global.f32 	[%rd8+160], %f667;
$L__BB1_98:
	ld.param.u32 	%r374, [_Z11corr_kerneliiiPKfPf_param_1];
	add.s32 	%r49, %r216, 48;
	max.s32 	%r290, %r49, %r220;
	setp.ge.s32 	%p163, %r290, %r374;
	setp.gt.u32 	%p164, %r220, %r49;
	or.pred  	%p165, %p163, %p164;
	@%p165 bra 	$L__BB1_100;
	st.global.f32 	[%rd10+192], %f666;
$L__BB1_100:
	ld.param.u32 	%r375, [_Z11corr_kerneliiiPKfPf_param_1];
	max.s32 	%r291, %r49, %r36;
	setp.ge.s32 	%p166, %r291, %r375;
	setp.gt.u32 	%p167, %r36, %r49;
	or.pred  	%p168, %p166, %p167;
	@%p168 bra 	$L__BB1_102;
	st.global.f32 	[%rd2+192], %f665;
$L__BB1_102:
	ld.param.u32 	%r376, [_Z11corr_kerneliiiPKfPf_param_1];
	max.s32 	%r292, %r49, %r37;
	setp.ge.s32 	%p169, %r292, %r376;
	setp.gt.u32 	%p170, %r37, %r49;
	or.pred  	%p171, %p169, %p170;
	@%p171 bra 	$L__BB1_104;
	st.global.f32 	[%rd11+192], %f664;
$L__BB1_104:
	ld.param.u32 	%r377, [_Z11corr_kerneliiiPKfPf_param_1];
	max.s32 	%r293, %r49, %r38;
	setp.ge.s32 	%p172, %r293, %r377;
	setp.gt.u32 	%p173, %r38, %r49;
	or.pred  	%p174, %p172, %p173;
	@%p174 bra 	$L__BB1_106;
	st.global.f32 	[%rd9+192], %f663;
$L__BB1_106:
	ld.param.u32 	%r378, [_Z11corr_kerneliiiPKfPf_param_1];
	max.s32 	%r294, %r49, %r39;
	setp.ge.s32 	%p175, %r294, %r378;
	setp.gt.u32 	%p176, %r39, %r49;
	or.pred  	%p177, %p175, %p176;
	@%p177 bra 	$L__BB1_108;
	st.global.f32 	[%rd5+192], %f662;
$L__BB1_108:
	ld.param.u32 	%r379, [_Z11corr_kerneliiiPKfPf_param_1];
	max.s32 	%r295, %r49, %r40;
	setp.ge.s32 	%p178, %r295, %r379;
	setp.gt.u32 	%p179, %r40, %r49;
	or.pred  	%p180, %p178, %p179;
	@%p180 bra 	$L__BB1_110;
	st.global.f32 	[%rd6+192], %f661;
$L__BB1_110:
	ld.param.u32 	%r380, [_Z11corr_kerneliiiPKfPf_param_1];
	setp.gt.u32 	%p181, %r220, %r216;
	max.s32 	%r296, %r49, %r41;
	setp.ge.s32 	%p182, %r296, %r380;
	or.pred  	%p183, %p182, %p181;
	@%p183 bra 	$L__BB1_112;
	st.global.f32 	[%rd7+192], %f660;
$L__BB1_112:
	ld.param.u32 	%r381, [_Z11corr_kerneliiiPKfPf_param_1];
	max.s32 	%r297, %r49, %r42;
	setp.ge.s32 	%p184, %r297, %r381;
	setp.gt.u32 	%p185, %r42, %r49;
	or.pred  	%p186, %p184, %p185;
	@%p186 bra 	$L__BB1_114;
	st.global.f32 	[%rd8+192], %f659;
$L__BB1_114:
	ld.param.u32 	%r382, [_Z11corr_kerneliiiPKfPf_param_1];
	add.s32 	%r50, %r216, 56;
	max.s32 	%r298, %r50, %r220;
	setp.ge.s32 	%p187, %r298, %r382;
	setp.gt.u32 	%p188, %r220, %r50;
	or.pred  	%p189, %p187, %p188;
	@%p189 bra 	$L__BB1_116;
	st.global.f32 	[%rd10+224], %f658;
$L__BB1_116:
	ld.param.u32 	%r383, [_Z11corr_kerneliiiPKfPf_param_1];
	max.s32 	%r299, %r50, %r36;
	setp.ge.s32 	%p190, %r299, %r383;
	setp.gt.u32 	%p191, %r36, %r50;
	or.pred  	%p192, %p190, %p191;
	@%p192 bra 	$L__BB1_118;
	st.global.f32 	[%rd2+224], %f657;
$L__BB1_118:
	ld.param.u32 	%r384, [_Z11corr_kerneliiiPKfPf_param_1];
	max.s32 	%r300, %r50, %r37;
	setp.ge.s32 	%p193, %r300, %r384;
	setp.gt.u32 	%p194, %r37, %r50;
	or.pred  	%p195, %p193, %p194;
	@%p195 bra 	$L__BB1_120;
	st.global.f32 	[%rd11+224], %f656;
$L__BB1_120:
	ld.param.u32 	%r385, [_Z11corr_kerneliiiPKfPf_param_1];
	max.s32 	%r301, %r50, %r38;
	setp.ge.s32 	%p196, %r301, %r385;
	setp.gt.u32 	%p197, %r38, %r50;
	or.pred  	%p198, %p196, %p197;
	@%p198 bra 	$L__BB1_122;
	st.global.f32 	[%rd9+224], %f655;
$L__BB1_122:
	ld.param.u32 	%r386, [_Z11corr_kerneliiiPKfPf_param_1];
	max.s32 	%r302, %r50, %r39;
	setp.ge.s32 	%p199, %r302, %r386;
	setp.gt.u32 	%p200, %r39, %r50;
	or.pred  	%p201, %p199, %p200;
	@%p201 bra 	$L__BB1_124;
	st.global.f32 	[%rd5+224], %f654;
$L__BB1_124:
	ld.param.u32 	%r387, [_Z11corr_kerneliiiPKfPf_param_1];
	max.s32 	%r303, %r50, %r40;
	setp.ge.s32 	%p202, %r303, %r387;
	setp.gt.u32 	%p203, %r40, %r50;
	or.pred  	%p204, %p202, %p203;
	@%p204 bra 	$L__BB1_126;
	st.global.f32 	[%rd6+224], %f653;
$L__BB1_126:
	ld.param.u32 	%r388, [_Z11corr_kerneliiiPKfPf_param_1];
	max.s32 	%r304, %r50, %r41;
	setp.ge.s32 	%p205, %r304, %r388;
	setp.gt.u32 	%p206, %r41, %r50;
	or.pred  	%p207, %p205, %p206;
	@%p207 bra 	$L__BB1_128;
	st.global.f32 	[%rd7+224], %f652;
$L__BB1_128:
	ld.param.u32 	%r389, [_Z11corr_kerneliiiPKfPf_param_1];
	setp.gt.u32 	%p208, %r220, %r216;
	max.s32 	%r305, %r50, %r42;
	setp.ge.s32 	%p209, %r305, %r389;
	or.pred  	%p210, %p209, %p208;
	@%p210 bra 	$L__BB1_130;
	st.global.f32 	[%rd8+224], %f651;
$L__BB1_130:
	ret;
$L__BB1_131:
	ld.param.u32 	%r306, [_Z11corr_kerneliiiPKfPf_param_0];
	shl.b32 	%r55, %r2, 3;
	add.s32 	%r56, %r55, %r1;
	shl.b32 	%r57, %r3, 6;
	add.s32 	%r401, %r56, %r57;
	shl.b32 	%r58, %r4, 6;
	add.s32 	%r402, %r56, %r58;
	add.s32 	%r59, %r1, %r57;
	add.s32 	%r60, %r59, %r55;
	mul.lo.s32 	%r61, %r306, 3;
	add.s32 	%r406, %r60, %r61;
	add.s32 	%r62, %r1, %r58;
	add.s32 	%r63, %r62, %r55;
	add.s32 	%r405, %r63, %r61;
	shl.b32 	%r64, %r306, 1;
	add.s32 	%r404, %r60, %r64;
	add.s32 	%r403, %r63, %r64;
	add.s32 	%r65, %r1, %r306;
	add.s32 	%r66, %r65, %r58;
	add.s32 	%r400, %r66, %r55;
	add.s32 	%r67, %r65, %r57;
	add.s32 	%r399, %r67, %r55;
	mov.b32 	%r407, 0;
	mov.f32 	%f651, 0f00000000;
	mov.f32 	%f652, %f651;
	mov.f32 	%f653, %f651;
	mov.f32 	%f654, %f651;
	mov.f32 	%f655, %f651;
	mov.f32 	%f656, %f651;
	mov.f32 	%f657, %f651;
	mov.f32 	%f658, %f651;
	mov.f32 	%f659, %f651;
	mov.f32 	%f660, %f651;
	mov.f32 	%f661, %f651;
	mov.f32 	%f662, %f651;
	mov.f32 	%f663, %f651;
	mov.f32 	%f664, %f651;
	mov.f32 	%f665, %f651;
	mov.f32 	%f666, %f651;
	mov.f32 	%f667, %f651;
	mov.f32 	%f668, %f651;
	mov.f32 	%f669, %f651;
	mov.f32 	%f670, %f651;
	mov.f32 	%f671, %f651;
	mov.f32 	%f672, %f651;
	mov.f32 	%f673, %f651;
	mov.f32 	%f674, %f651;
	mov.f32 	%f675, %f651;
	mov.f32 	%f676, %f651;
	mov.f32 	%f677, %f651;
	mov.f32 	%f678, %f651;
	mov.f32 	%f679, %f651;
	mov.f32 	%f680, %f651;
	mov.f32 	%f681, %f651;
	mov.f32 	%f682, %f651;
	mov.f32 	%f683, %f651;
	mov.f32 	%f684, %f651;
	mov.f32 	%f685, %f651;
	mov.f32 	%f686, %f651;
	mov.f32 	%f687, %f651;
	mov.f32 	%f688, %f651;
	mov.f32 	%f689, %f651;
	mov.f32 	%f690, %f651;
	mov.f32 	%f691, %f651;
	mov.f32 	%f692, %f651;
	mov.f32 	%f693, %f651;
	mov.f32 	%f694, %f651;
	mov.f32 	%f695, %f651;
	mov.f32 	%f696, %f651;
	mov.f32 	%f697, %f651;
	mov.f32 	%f698, %f651;
	mov.f32 	%f699, %f651;
	mov.f32 	%f700, %f651;
	mov.f32 	%f701, %f651;
	mov.f32 	%f702, %f651;
	mov.f32 	%f703, %f651;
	mov.f32 	%f704, %f651;
	mov.f32 	%f705, %f651;
	mov.f32 	%f706, %f651;
	mov.f32 	%f707, %f651;
	mov.f32 	%f708, %f651;
	mov.f32 	%f709, %f651;
	mov.f32 	%f710, %f651;
	mov.f32 	%f711, %f651;
	mov.f32 	%f712, %f651;
	mov.f32 	%f713, %f651;
	mov.f32 	%f714, %f651;
$L__BB1_132:
	ld.param.u32 	%r391, [_Z11corr_kerneliiiPKfPf_param_2];
	setp.ge.s32 	%p3, %r407, %r391;
	@%p3 bra 	$L__BB1_137;
	ld.param.u32 	%r308, [_Z11corr_kerneliiiPKfPf_param_1];
	mov.u32 	%r68, %tid.y;
	shl.b32 	%r69, %r68, 3;
	mov.u32 	%r70, %tid.x;
	add.s32 	%r71, %r69, %r70;
	mov.u32 	%r72, %ctaid.x;
	shl.b32 	%r73, %r72, 6;
	add.s32 	%r74, %r71, %r73;
	setp.ge.s32 	%p4, %r74, %r308;
	@%p4 bra 	$L__BB1_135;
	ld.param.u64 	%rd129, [_Z11corr_kerneliiiPKfPf_param_3];
	cvta.to.global.u64 	%rd14, %rd129;
	mul.wide.s32 	%rd15, %r401, 4;
	add.s64 	%rd16, %rd14, %rd15;
	ld.global.f32 	%f451, [%rd16];
	mov.u32 	%r75, %tid.y;
	shl.b32 	%r76, %r75, 3;
	mov.u32 	%r77, %tid.x;
	add.s32 	%r78, %r76, %r77;
	shl.b32 	%r79, %r78, 2;
	mov.u32 	%r80, _ZZ11corr_kerneliiiPKfPfE2xx;
	add.s32 	%r81, %r80, %r79;
	st.shared.f32 	[%r81], %f451;
$L__BB1_135:
	ld.param.u32 	%r309, [_Z11corr_kerneliiiPKfPf_param_1];
	mov.u32 	%r84, %tid.x;
	add.s32 	%r85, %r69, %r84;
	mov.u32 	%r86, %ctaid.y;
	shl.b32 	%r87, %r86, 6;
	add.s32 	%r88, %r85, %r87;
	setp.ge.s32 	%p5, %r88, %r309;
	@%p5 bra 	$L__BB1_137;
	ld.param.u64 	%rd130, [_Z11corr_kerneliiiPKfPf_param_3];
	cvta.to.global.u64 	%rd17, %rd130;
	mul.wide.s32 	%rd18, %r402, 4;
	add.s64 	%rd19, %rd17, %rd18;
	ld.global.f32 	%f452, [%rd19];
	mov.u32 	%r89, %tid.y;
	shl.b32 	%r90, %r89, 3;
	add.s32 	%r92, %r90, %r84;
	shl.b32 	%r93, %r92, 2;
	mov.u32 	%r94, _ZZ11corr_kerneliiiPKfPfE2yy;
	add.s32 	%r95, %r94, %r93;
	st.shared.f32 	[%r95], %f452;
$L__BB1_137:
	ld.param.u32 	%r392, [_Z11corr_kerneliiiPKfPf_param_2];
	add.s32 	%r24, %r407, 1;
	setp.ge.s32 	%p6, %r24, %r392;
	@%p6 bra 	$L__BB1_142;
	ld.param.u32 	%r310, [_Z11corr_kerneliiiPKfPf_param_1];
	mov.u32 	%r96, %tid.y;
	shl.b32 	%r97, %r96, 3;
	mov.u32 	%r98, %tid.x;
	add.s32 	%r99, %r97, %r98;
	mov.u32 	%r100, %ctaid.x;
	shl.b32 	%r101, %r100, 6;
	add.s32 	%r102, %r99, %r101;
	setp.ge.s32 	%p7, %r102, %r310;
	@%p7 bra 	$L__BB1_140;
	ld.param.u64 	%rd131, [_Z11corr_kerneliiiPKfPf_param_3];
	cvta.to.global.u64 	%rd20, %rd131;
	mul.wide.s32 	%rd21, %r399, 4;
	add.s64 	%rd22, %rd20, %rd21;
	ld.global.f32 	%f453, [%rd22];
	mov.u32 	%r103, %tid.y;
	shl.b32 	%r104, %r103, 3;
	mov.u32 	%r105, %tid.x;
	add.s32 	%r106, %r104, %r105;
	shl.b32 	%r107, %r106, 2;
	mov.u32 	%r108, _ZZ11corr_kerneliiiPKfPfE2xx;
	add.s32 	%r109, %r108, %r107;
	st.shared.f32 	[%r109+256], %f453;
$L__BB1_140:
	ld.param.u32 	%r311, [_Z11corr_kerneliiiPKfPf_param_1];
	mov.u32 	%r112, %tid.x;
	add.s32 	%r113, %r97, %r112;
	mov.u32 	%r114, %ctaid.y;
	shl.b32 	%r115, %r114, 6;
	add.s32 	%r116, %r113, %r115;
	setp.ge.s32 	%p8, %r116, %r311;
	@%p8 bra 	$L__BB1_142;
	ld.param.u64 	%rd132, [_Z11corr_kerneliiiPKfPf_param_3];
	cvta.to.global.u64 	%rd23, %rd132;
	mul.wide.s32 	%rd24, %r400, 4;
	add.s64 	%rd25, %rd23, %rd24;
	ld.global.f32 	%f454, [%rd25];
	mov.u32 	%r117, %tid.y;
	shl.b32 	%r118, %r117, 3;
	add.s32 	%r120, %r118, %r112;
	shl.b32 	%r121, %r120, 2;
	mov.u32 	%r122, _ZZ11corr_kerneliiiPKfPfE2yy;
	add.s32 	%r123, %r122, %r121;
	st.shared.f32 	[%r123+256], %f454;
$L__BB1_142:
	ld.param.u32 	%r393, [_Z11corr_kerneliiiPKfPf_param_2];
	add.s32 	%r25, %r24, 1;
	setp.ge.s32 	%p9, %r25, %r393;
	@%p9 bra 	$L__BB1_147;
	ld.param.u32 	%r312, [_Z11corr_kerneliiiPKfPf_param_1];
	mov.u32 	%r124, %tid.y;
	shl.b32 	%r125, %r124, 3;
	mov.u32 	%r126, %tid.x;
	add.s32 	%r127, %r125, %r126;
	mov.u32 	%r128, %ctaid.x;
	shl.b32 	%r129, %r128, 6;
	add.s32 	%r130, %r127, %r129;
	setp.ge.s32 	%p10, %r130, %r312;
	@%p10 bra 	$L__BB1_145;
	ld.param.u64 	%rd133, [_Z11corr_kerneliiiPKfPf_param_3];
	cvta.to.global.u64 	%rd26, %rd133;
	mul.wide.s32 	%rd27, %r404, 4;
	add.s64 	%rd28, %rd26, %rd27;
	ld.global.f32 	%f455, [%rd28];
	mov.u32 	%r131, %tid.y;
	shl.b32 	%r132, %r131, 3;
	mov.u32 	%r133, %tid.x;
	add.s32 	%r134, %r132, %r133;
	shl.b32 	%r135, %r134, 2;
	mov.u32 	%r136, _ZZ11corr_kerneliiiPKfPfE2xx;
	add.s32 	%r137, %r136, %r135;
	st.shared.f32 	[%r137+512], %f455;
$L__BB1_145:
	ld.param.u32 	%r313, [_Z11corr_kerneliiiPKfPf_param_1];
	mov.u32 	%r138, %tid.y;
	shl.b32 	%r139, %r138, 3;
	mov.u32 	%r140, %tid.x;
	add.s32 	%r141, %r139, %r140;
	mov.u32 	%r142, %ctaid.y;
	shl.b32 	%r143, %r142, 6;
	add.s32 	%r144, %r141, %r143;
	setp.ge.s32 	%p11, %r144, %r313;
	@%p11 bra 	$L__BB1_147;
	ld.param.u64 	%rd134, [_Z11corr_kerneliiiPKfPf_param_3];
	cvta.to.global.u64 	%rd29, %rd134;
	mul.wide.s32 	%rd30, %r403, 4;
	add.s64 	%rd31, %rd29, %rd30;
	ld.global.f32 	%f456, [%rd31];
	mov.u32 	%r145, %tid.y;
	shl.b32 	%r146, %r145, 3;
	mov.u32 	%r147, %tid.x;
	add.s32 	%r148, %r146, %r147;
	shl.b32 	%r149, %r148, 2;
	mov.u32 	%r150, _ZZ11corr_kerneliiiPKfPfE2yy;
	add.s32 	%r151, %r150, %r149;
	st.shared.f32 	[%r151+512], %f456;
$L__BB1_147:
	ld.param.u32 	%r394, [_Z11corr_kerneliiiPKfPf_param_2];
	add.s32 	%r26, %r25, 1;
	setp.ge.s32 	%p12, %r26, %r394;
	@%p12 bra 	$L__BB1_152;
	ld.param.u32 	%r314, [_Z11corr_kerneliiiPKfPf_param_1];
	mov.u32 	%r152, %tid.y;
	shl.b32 	%r153, %r152, 3;
	mov.u32 	%r154, %tid.x;
	add.s32 	%r155, %r153, %r154;
	mov.u32 	%r156, %ctaid.x;
	shl.b32 	%r157, %r156, 6;
	add.s32 	%r158, %r155, %r157;
	setp.ge.s32 	%p13, %r158, %r314;
	@%p13 bra 	$L__BB1_150;
	ld.param.u64 	%rd135, [_Z11corr_kerneliiiPKfPf_param_3];
	cvta.to.global.u64 	%rd32, %rd135;
	mul.wide.s32 	%rd33, %r406, 4;
	add.s64 	%rd34, %rd32, %rd33;
	ld.global.f32 	%f457, [%rd34];
	mov.u32 	%r159, %tid.y;
	shl.b32 	%r160, %r159, 3;
	mov.u32 	%r161, %tid.x;
	add.s32 	%r162, %r160, %r161;
	shl.b32 	%r163, %r162, 2;
	mov.u32 	%r164, _ZZ11corr_kerneliiiPKfPfE2xx;
	add.s32 	%r165, %r164, %r163;
	st.shared.f32 	[%r165+768], %f457;
$L__BB1_150:
	ld.param.u32 	%r315, [_Z11corr_kerneliiiPKfPf_param_1];
	mov.u32 	%r166, %tid.y;
	shl.b32 	%r167, %r166, 3;
	mov.u32 	%r168, %tid.x;
	add.s32 	%r169, %r167, %r168;
	mov.u32 	%r170, %ctaid.y;
	shl.b32 	%r171, %r170, 6;
	add.s32 	%r172, %r169, %r171;
	setp.ge.s32 	%p14, %r172, %r315;
	@%p14 bra 	$L__BB1_152;
	ld.param.u64 	%rd136, [_Z11corr_kerneliiiPKfPf_param_3];
	cvta.to.global.u64 	%rd35, %rd136;
	mul.wide.s32 	%rd36, %r405, 4;
	add.s64 	%rd37, %rd35, %rd36;
	ld.global.f32 	%f458, [%rd37];
	mov.u32 	%r173, %tid.y;
	shl.b32 	%r174, %r173, 3;
	mov.u32 	%r175, %tid.x;
	add.s32 	%r176, %r174, %r175;
	shl.b32 	%r177, %r176, 2;
	mov.u32 	%r178, _ZZ11corr_kerneliiiPKfPfE2yy;
	add.s32 	%r179, %r178, %r177;
	st.shared.f32 	[%r179+768], %f458;
$L__BB1_152:
	ld.param.u32 	%r395, [_Z11corr_kerneliiiPKfPf_param_2];
	setp.ge.s32 	%p15, %r24, %r395;
	bar.sync 	0;
	mov.u32 	%r180, %tid.y;
	shl.b32 	%r181, %r180, 2;
	mov.u32 	%r182, _ZZ11corr_kerneliiiPKfPfE2yy;
	add.s32 	%r183, %r182, %r181;
	ld.shared.f32 	%f459, [%r183];
	ld.shared.f32 	%f460, [%r183+32];
	ld.shared.f32 	%f461, [%r183+64];
	ld.shared.f32 	%f462, [%r183+96];
	ld.shared.f32 	%f463, [%r183+128];
	ld.shared.f32 	%f464, [%r183+160];
	ld.shared.f32 	%f465, [%r183+192];
	ld.shared.f32 	%f466, [%r183+224];
	mov.u32 	%r184, %tid.x;
	shl.b32 	%r185, %r184, 2;
	mov.u32 	%r186, _ZZ11corr_kerneliiiPKfPfE2xx;
	add.s32 	%r187, %r186, %r185;
	ld.shared.f32 	%f467, [%r187];
	fma.rn.f32 	%f714, %f467, %f459, %f714;
	fma.rn.f32 	%f713, %f467, %f460, %f713;
	fma.rn.f32 	%f712, %f467, %f461, %f712;
	fma.rn.f32 	%f711, %f467, %f462, %f711;
	fma.rn.f32 	%f710, %f467, %f463, %f710;
	fma.rn.f32 	%f709, %f467, %f464, %f709;
	fma.rn.f32 	%f708, %f467, %f465, %f708;
	fma.rn.f32 	%f707, %f467, %f466, %f707;
	ld.shared.f32 	%f468, [%r187+32];
	fma.rn.f32 	%f706, %f468, %f459, %f706;
	fma.rn.f32 	%f705, %f468, %f460, %f705;
	fma.rn.f32 	%f704, %f468, %f461, %f704;
	fma.rn.f32 	%f703, %f468, %f462, %f703;
	fma.rn.f32 	%f702, %f468, %f463, %f702;
	fma.rn.f32 	%f701, %f468, %f464, %f701;
	fma.rn.f32 	%f700, %f468, %f465, %f700;
	fma.rn.f32 	%f699, %f468, %f466, %f699;
	ld.shared.f32 	%f469, [%r187+64];
	fma.rn.f32 	%f698, %f469, %f459, %f698;
	fma.rn.f32 	%f697, %f469, %f460, %f697;
	fma.rn.f32 	%f696, %f469, %f461, %f696;
	fma.rn.f32 	%f695, %f469, %f462, %f695;
	fma.rn.f32 	%f694, %f469, %f463, %f694;
	fma.rn.f32 	%f693, %f469, %f464, %f693;
	fma.rn.f32 	%f692, %f469, %f465, %f692;
	fma.rn.f32 	%f691, %f469, %f466, %f691;
	ld.shared.f32 	%f470, [%r187+96];
	fma.rn.f32 	%f690, %f470, %f459, %f690;
	fma.rn.f32 	%f689, %f470, %f460, %f689;
	fma.rn.f32 	%f688, %f470, %f461, %f688;
	fma.rn.f32 	%f687, %f470, %f462, %f687;
	fma.rn.f32 	%f686, %f470, %f463, %f686;
	fma.rn.f32 	%f685, %f470, %f464, %f685;
	fma.rn.f32 	%f684, %f470, %f465, %f684;
	fma.rn.f32 	%f683, %f470, %f466, %f683;
	ld.shared.f32 	%f471, [%r187+128];
	fma.rn.f32 	%f682, %f471, %f459, %f682;
	fma.rn.f32 	%f681, %f471, %f460, %f681;
	fma.rn.f32 	%f680, %f471, %f461, %f680;
	fma.rn.f32 	%f679, %f471, %f462, %f679;
	fma.rn.f32 	%f678, %f471, %f463, %f678;
	fma.rn.f32 	%f677, %f471, %f464, %f677;
	fma.rn.f32 	%f676, %f471, %f465, %f676;
	fma.rn.f32 	%f675, %f471, %f466, %f675;
	ld.shared.f32 	%f472, [%r187+160];
	fma.rn.f32 	%f674, %f472, %f459, %f674;
	fma.rn.f32 	%f673, %f472, %f460, %f673;
	fma.rn.f32 	%f672, %f472, %f461, %f672;
	fma.rn.f32 	%f671, %f472, %f462, %f671;
	fma.rn.f32 	%f670, %f472, %f463, %f670;
	fma.rn.f32 	%f669, %f472, %f464, %f669;
	fma.rn.f32 	%f668, %f472, %f465, %f668;
	fma.rn.f32 	%f667, %f472, %f466, %f667;
	ld.shared.f32 	%f473, [%r187+192];
	fma.rn.f32 	%f666, %f473, %f459, %f666;
	fma.rn.f32 	%f665, %f473, %f460, %f665;
	fma.rn.f32 	%f664, %f473, %f461, %f664;
	fma.rn.f32 	%f663, %f473, %f462, %f663;
	fma.rn.f32 	%f662, %f473, %f463, %f662;
	fma.rn.f32 	%f661, %f473, %f464, %f661;
	fma.rn.f32 	%f660, %f473, %f465, %f660;
	fma.rn.f32 	%f659, %f473, %f466, %f659;
	ld.shared.f32 	%f474, [%r187+224];
	fma.rn.f32 	%f658, %f474, %f459, %f658;
	fma.rn.f32 	%f657, %f474, %f460, %f657;
	fma.rn.f32 	%f656, %f474, %f461, %f656;
	fma.rn.f32 	%f655, %f474, %f462, %f655;
	fma.rn.f32 	%f654, %f474, %f463, %f654;
	fma.rn.f32 	%f653, %f474, %f464, %f653;
	fma.rn.f32 	%f652, %f474, %f465, %f652;
	fma.rn.f32 	%f651, %f474, %f466, %f651;
	@%p15 bra 	$L__BB1_156;
	ld.param.u32 	%r396, [_Z11corr_kerneliiiPKfPf_param_2];
	setp.ge.s32 	%p16, %r25, %r396;
	mov.u32 	%r188, %tid.y;
	shl.b32 	%r189, %r188, 2;
	mov.u32 	%r190, _ZZ11corr_kerneliiiPKfPfE2yy;
	add.s32 	%r191, %r190, %r189;
	ld.shared.f32 	%f475, [%r191+256];
	ld.shared.f32 	%f476, [%r191+288];
	ld.shared.f32 	%f477, [%r191+320];
	ld.shared.f32 	%f478, [%r191+352];
	ld.shared.f32 	%f479, [%r191+384];
	ld.shared.f32 	%f480, [%r191+416];
	ld.shared.f32 	%f481, [%r191+448];
	ld.shared.f32 	%f482, [%r191+480];
	mov.u32 	%r192, %tid.x;
	shl.b32 	%r193, %r192, 2;
	mov.u32 	%r194, _ZZ11corr_kerneliiiPKfPfE2xx;
	add.s32 	%r195, %r194, %r193;
	ld.shared.f32 	%f483, [%r195+256];
	fma.rn.f32 	%f714, %f483, %f475, %f714;
	fma.rn.f32 	%f713, %f483, %f476, %f713;
	fma.rn.f32 	%f712, %f483, %f477, %f712;
	fma.rn.f32 	%f711, %f483, %f478, %f711;
	fma.rn.f32 	%f710, %f483, %f479, %f710;
	fma.rn.f32 	%f709, %f483, %f480, %f709;
	fma.rn.f32 	%f708, %f483, %f481, %f708;
	fma.rn.f32 	%f707, %f483, %f482, %f707;
	ld.shared.f32 	%f484, [%r195+288];
	fma.rn.f32 	%f706, %f484, %f475, %f706;
	fma.rn.f32 	%f705, %f484, %f476, %f705;
	fma.rn.f32 	%f704, %f484, %f477, %f704;
	fma.rn.f32 	%f703, %f484, %f478, %f703;
	fma.rn.f32 	%f702, %f484, %f479, %f702;
	fma.rn.f32 	%f701, %f484, %f480, %f701;
	fma.rn.f32 	%f700, %f484, %f481, %f700;
	fma.rn.f32 	%f699, %f484, %f482, %f699;
	ld.shared.f32 	%f485, [%r195+320];
	fma.rn.f32 	%f698, %f485, %f475, %f698;
	fma.rn.f32 	%f697, %f485, %f476, %f697;
	fma.rn.f32 	%f696, %f485, %f477, %f696;
	fma.rn.f32 	%f695, %f485, %f478, %f695;
	fma.rn.f32 	%f694, %f485, %f479, %f694;
	fma.rn.f32 	%f693, %f485, %f480, %f693;
	fma.rn.f32 	%f692, %f485, %f481, %f692;
	fma.rn.f32 	%f691, %f485, %f482, %f691;
	ld.shared.f32 	%f486, [%r195+352];
	fma.rn.f32 	%f690, %f486, %f475, %f690;
	fma.rn.f32 	%f689, %f486, %f476, %f689;
	fma.rn.f32 	%f688, %f486, %f477, %f688;
	fma.rn.f32 	%f687, %f486, %f478, %f687;
	fma.rn.f32 	%f686, %f486, %f479, %f686;
	fma.rn.f32 	%f685, %f486, %f480, %f685;
	fma.rn.f32 	%f684, %f486, %f481, %f684;
	fma.rn.f32 	%f683, %f486, %f482, %f683;
	ld.shared.f32 	%f487, [%r195+384];
	fma.rn.f32 	%f682, %f487, %f475, %f682;
	fma.rn.f32 	%f681, %f487, %f476, %f681;
	fma.rn.f32 	%f680, %f487, %f477, %f680;
	fma.rn.f32 	%f679, %f487, %f478, %f679;
	fma.rn.f32 	%f678, %f487, %f479, %f678;
	fma.rn.f32 	%f677, %f487, %f480, %f677;
	fma.rn.f32 	%f676, %f487, %f481, %f676;
	fma.rn.f32 	%f675, %f487, %f482, %f675;
	ld.shared.f32 	%f488, [%r195+416];
	fma.rn.f32 	%f674, %f488, %f475, %f674;
	fma.rn.f32 	%f673, %f488, %f476, %f673;
	fma.rn.f32 	%f672, %f488, %f477, %f672;
	fma.rn.f32 	%f671, %f488, %f478, %f671;
	fma.rn.f32 	%f670, %f488, %f479, %f670;
	fma.rn.f32 	%f669, %f488, %f480, %f669;
	fma.rn.f32 	%f668, %f488, %f481, %f668;
	fma.rn.f32 	%f667, %f488, %f482, %f667;
	ld.shared.f32 	%f489, [%r195+448];
	fma.rn.f32 	%f666, %f489, %f475, %f666;
	fma.rn.f32 	%f665, %f489, %f476, %f665;
	fma.rn.f32 	%f664, %f489, %f477, %f664;
	fma.rn.f32 	%f663, %f489, %f478, %f663;
	fma.rn.f32 	%f662, %f489, %f479, %f662;
	fma.rn.f32 	%f661, %f489, %f480, %f661;
	fma.rn.f32 	%f660, %f489, %f481, %f660;
	fma.rn.f32 	%f659, %f489, %f482, %f659;
	ld.shared.f32 	%f490, [%r195+480];
	fma.rn.f32 	%f658, %f490, %f475, %f658;
	fma.rn.f32 	%f657, %f490, %f476, %f657;
	fma.rn.f32 	%f656, %f490, %f477, %f656;
	fma.rn.f32 	%f655, %f490, %f478, %f655;
	fma.rn.f32 	%f654, %f490, %f479, %f654;
	fma.rn.f32 	%f653, %f490, %f480, %f653;
	fma.rn.f32 	%f652, %f490, %f481, %f652;
	fma.rn.f32 	%f651, %f490, %f482, %f651;
	@%p16 bra 	$L__BB1_156;
	ld.param.u32 	%r397, [_Z11corr_kerneliiiPKfPf_param_2];
	setp.ge.s32 	%p17, %r26, %r397;
	mov.u32 	%r196, %tid.y;
	shl.b32 	%r197, %r196, 2;
	mov.u32 	%r198, _ZZ11corr_kerneliiiPKfPfE2yy;
	add.s32 	%r199, %r198, %r197;
	ld.shared.f32 	%f491, [%r199+512];
	ld.shared.f32 	%f492, [%r199+544];
	ld.shared.f32 	%f493, [%r199+576];
	ld.shared.f32 	%f494, [%r199+608];
	ld.shared.f32 	%f495, [%r199+640];
	ld.shared.f32 	%f496, [%r199+672];
	ld.shared.f32 	%f497, [%r199+704];
	ld.shared.f32 	%f498, [%r199+736];
	mov.u32 	%r200, %tid.x;
	shl.b32 	%r201, %r200, 2;
	mov.u32 	%r202, _ZZ11corr_kerneliiiPKfPfE2xx;
	add.s32 	%r203, %r202, %r201;
	ld.shared.f32 	%f499, [%r203+512];
	fma.rn.f32 	%f714, %f499, %f491, %f714;
	fma.rn.f32 	%f713, %f499, %f492, %f713;
	fma.rn.f32 	%f712, %f499, %f493, %f712;
	fma.rn.f32 	%f711, %f499, %f494, %f711;
	fma.rn.f32 	%f710, %f499, %f495, %f710;
	fma.rn.f32 	%f709, %f499, %f496, %f709;
	fma.rn.f32 	%f708, %f499, %f497, %f708;
	fma.rn.f32 	%f707, %f499, %f498, %f707;
	ld.shared.f32 	%f500, [%r203+544];
	fma.rn.f32 	%f706, %f500, %f491, %f706;
	fma.rn.f32 	%f705, %f500, %f492, %f705;
	fma.rn.f32 	%f704, %f500, %f493, %f704;
	fma.rn.f32 	%f703, %f500, %f494, %f703;
	fma.rn.f32 	%f702, %f500, %f495, %f702;
	fma.rn.f32 	%f701, %f500, %f496, %f701;
	fma.rn.f32 	%f700, %f500, %f497, %f700;
	fma.rn.f32 	%f699, %f500, %f498, %f699;
	ld.shared.f32 	%f501, [%r203+576];
	fma.rn.f32 	%f698, %f501, %f491, %f698;
	fma.rn.f32 	%f697, %f501, %f492, %f697;
	fma.rn.f32 	%f696, %f501, %f493, %f696;
	fma.rn.f32 	%f695, %f501, %f494, %f695;
	fma.rn.f32 	%f694, %f501, %f495, %f694;
	fma.rn.f32 	%f693, %f501, %f496, %f693;
	fma.rn.f32 	%f692, %f501, %f497, %f692;
	fma.rn.f32 	%f691, %f501, %f498, %f691;
	ld.shared.f32 	%f502, [%r203+608];
	fma.rn.f32 	%f690, %f502, %f491, %f690;
	fma.rn.f32 	%f689, %f502, %f492, %f689;
	fma.rn.f32 	%f688, %f502, %f493, %f688;
	fma.rn.f32 	%f687, %f502, %f494, %f687;
	fma.rn.f32 	%f686, %f502, %f495, %f686;
	fma.rn.f32 	%f685, %f502, %f496, %f685;
	fma.rn.f32 	%f684, %f502, %f497, %f684;
	fma.rn.f32 	%f683, %f502, %f498, %f683;
	ld.shared.f32 	%f503, [%r203+640];
	fma.rn.f32 	%f682, %f503, %f491, %f682;
	fma.rn.f32 	%f681, %f503, %f492, %f681;
	fma.rn.f32 	%f680, %f503, %f493, %f680;
	fma.rn.f32 	%f679, %f503, %f494, %f679;
	fma.rn.f32 	%f678, %f503, %f495, %f678;
	fma.rn.f32 	%f677, %f503, %f496, %f677;
	fma.rn.f32 	%f676, %f503, %f497, %f676;
	fma.rn.f32 	%f675, %f503, %f498, %f675;
	ld.shared.f32 	%f504, [%r203+672];
	fma.rn.f32 	%f674, %f504, %f491, %f674;
	fma.rn.f32 	%f673, %f504, %f492, %f673;
	fma.rn.f32 	%f672, %f504, %f493, %f672;
	fma.rn.f32 	%f671, %f504, %f494, %f671;
	fma.rn.f32 	%f670, %f504, %f495, %f670;
	fma.rn.f32 	%f669, %f504, %f496, %f669;
	fma.rn.f32 	%f668, %f504, %f497, %f668;
	fma.rn.f32 	%f667, %f504, %f498, %f667;
	ld.shared.f32 	%f505, [%r203+704];
	fma.rn.f32 	%f666, %f505, %f491, %f666;
	fma.rn.f32 	%f665, %f505, %f492, %f665;
	fma.rn.f32 	%f664, %f505, %f493, %f664;
	fma.rn.f32 	%f663, %f505, %f494, %f663;
	fma.rn.f32 	%f662, %f505, %f495, %f662;
	fma.rn.f32 	%f661, %f505, %f496, %f661;
	fma.rn.f32 	%f660, %f505, %f497, %f660;
	fma.rn.f32 	%f659, %f505, %f498, %f659;
	ld.shared.f32 	%f506, [%r203+736];
	fma.rn.f32 	%f658, %f506, %f491, %f658;
	fma.rn.f32 	%f657, %f506, %f492, %f657;
	fma.rn.f32 	%f656, %f506, %f493, %f656;
	fma.rn.f32 	%f655, %f506, %f494, %f655;
	fma.rn.f32 	%f654, %f506, %f495, %f654;
	fma.rn.f32 	%f653, %f506, %f496, %f653;
	fma.rn.f32 	%f652, %f506, %f497, %f652;
	fma.rn.f32 	%f651, %f506, %f498, %f651;
	@%p17 bra 	$L__BB1_156;
	mov.u32 	%r204, %tid.y;
	shl.b32 	%r205, %r204, 2;
	mov.u32 	%r206, _ZZ11corr_kerneliiiPKfPfE2yy;
	add.s32 	%r207, %r206, %r205;
	ld.shared.f32 	%f507, [%r207+768];
	ld.shared.f32 	%f508, [%r207+800];
	ld.shared.f32 	%f509, [%r207+832];
	ld.shared.f32 	%f510, [%r207+864];
	ld.shared.f32 	%f511, [%r207+896];
	ld.shared.f32 	%f512, [%r207+928];
	ld.shared.f32 	%f513, [%r207+960];
	ld.shared.f32 	%f514, [%r207+992];
	mov.u32 	%r208, %tid.x;
	shl.b32 	%r209, %r208, 2;
	mov.u32 	%r210, _ZZ11corr_kerneliiiPKfPfE2xx;
	add.s32 	%r211, %r210, %r209;
	ld.shared.f32 	%f515, [%r211+768];
	fma.rn.f32 	%f714, %f515, %f507, %f714;
	fma.rn.f32 	%f713, %f515, %f508, %f713;
	fma.rn.f32 	%f712, %f515, %f509, %f712;
	fma.rn.f32 	%f711, %f515, %f510, %f711;
	fma.rn.f32 	%f710, %f515, %f511, %f710;
	fma.rn.f32 	%f709, %f515, %f512, %f709;
	fma.rn.f32 	%f708, %f515, %f513, %f708;
	fma.rn.f32 	%f707, %f515, %f514, %f707;
	ld.shared.f32 	%f516, [%r211+800];
	fma.rn.f32 	%f706, %f516, %f507, %f706;
	fma.rn.f32 	%f705, %f516, %f508, %f705;
	fma.rn.f32 	%f704, %f516, %f509, %f704;
	fma.rn.f32 	%f703, %f516, %f510, %f703;
	fma.rn.f32 	%f702, %f516, %f511, %f702;
	fma.rn.f32 	%f701, %f516, %f512, %f701;
	fma.rn.f32 	%f700, %f516, %f513, %f700;
	fma.rn.f32 	%f699, %f516, %f514, %f699;
	ld.shared.f32 	%f517, [%r211+832];
	fma.rn.f32 	%f698, %f517, %f507, %f698;
	fma.rn.f32 	%f697, %f517, %f508, %f697;
	fma.rn.f32 	%f696, %f517, %f509, %f696;
	fma.rn.f32 	%f695, %f517, %f510, %f695;
	fma.rn.f32 	%f694, %f517, %f511, %f694;
	fma.rn.f32 	%f693, %f517, %f512, %f693;
	fma.rn.f32 	%f692, %f517, %f513, %f692;
	fma.rn.f32 	%f691, %f517, %f514, %f691;
	ld.shared.f32 	%f518, [%r211+864];
	fma.rn.f32 	%f690, %f518, %f507, %f690;
	fma.rn.f32 	%f689, %f518, %f508, %f689;
	fma.rn.f32 	%f688, %f518, %f509, %f688;
	fma.rn.f32 	%f687, %f518, %f510, %f687;
	fma.rn.f32 	%f686, %f518, %f511, %f686;
	fma.rn.f32 	%f685, %f518, %f512, %f685;
	fma.rn.f32 	%f684, %f518, %f513, %f684;
	fma.rn.f32 	%f683, %f518, %f514, %f683;
	ld.shared.f32 	%f519, [%r211+896];
	fma.rn.f32 	%f682, %f519, %f507, %f682;
	fma.rn.f32 	%f681, %f519, %f508, %f681;
	fma.rn.f32 	%f680, %f519, %f509, %f680;
	fma.rn.f32 	%f679, %f519, %f510, %f679;
	fma.rn.f32 	%f678, %f519, %f511, %f678;
	fma.rn.f32 	%f677, %f519, %f512, %f677;
	fma.rn.f32 	%f676, %f519, %f513, %f676;
	fma.rn.f32 	%f675, %f519, %f514, %f675;
	ld.shared.f32 	%f520, [%r211+928];
	fma.rn.f32 	%f674, %f520, %f507, %f674;
	fma.rn.f32 	%f673, %f520, %f508, %f673;
	fma.rn.f32 	%f672, %f520, %f509, %f672;
	fma.rn.f32 	%f671, %f520, %f510, %f671;
	fma.rn.f32 	%f670, %f520, %f511, %f670;
	fma.rn.f32 	%f669, %f520, %f512, %f669;
	fma.rn.f32 	%f668, %f520, %f513, %f668;
	fma.rn.f32 	%f667, %f520, %f514, %f667;
	ld.shared.f32 	%f521, [%r211+960];
	fma.rn.f32 	%f666, %f521, %f507, %f666;
	fma.rn.f32 	%f665, %f521, %f508, %f665;
	fma.rn.f32 	%f664, %f521, %f509, %f664;
	fma.rn.f32 	%f663, %f521, %f510, %f663;
	fma.rn.f32 	%f662, %f521, %f511, %f662;
	fma.rn.f32 	%f661, %f521, %f512, %f661;
	fma.rn.f32 	%f660, %f521, %f513, %f660;
	fma.rn.f32 	%f659, %f521, %f514, %f659;
	ld.shared.f32 	%f522, [%r211+992];
	fma.rn.f32 	%f658, %f522, %f507, %f658;
	fma.rn.f32 	%f657, %f522, %f508, %f657;
	fma.rn.f32 	%f656, %f522, %f509, %f656;
	fma.rn.f32 	%f655, %f522, %f510, %f655;
	fma.rn.f32 	%f654, %f522, %f511, %f654;
	fma.rn.f32 	%f653, %f522, %f512, %f653;
	fma.rn.f32 	%f652, %f522, %f513, %f652;
	fma.rn.f32 	%f651, %f522, %f514, %f651;
$L__BB1_156:
	ld.param.u32 	%r398, [_Z11corr_kerneliiiPKfPf_param_2];
	ld.param.u32 	%r307, [_Z11corr_kerneliiiPKfPf_param_0];
	bar.sync 	0;
	shl.b32 	%r212, %r307, 2;
	add.s32 	%r406, %r406, %r212;
	add.s32 	%r405, %r405, %r212;
	add.s32 	%r404, %r404, %r212;
	add.s32 	%r403, %r403, %r212;
	add.s32 	%r402, %r402, %r212;
	add.s32 	%r401, %r401, %r212;
	add.s32 	%r400, %r400, %r212;
	add.s32 	%r399, %r399, %r212;
	add.s32 	%r407, %r26, 1;
	setp.lt.s32 	%p18, %r407, %r398;
	@%p18 bra 	$L__BB1_132;
	bra.uni 	$L__BB1_2;

}


// ===== COMPILED SASS (sm_100) =====

	.target	sm_100

	.elftype	@"ET_EXEC"


//--------------------- .note.nv.tkinfo           --------------------------
	.section	.note.nv.tkinfo,"",@"SHT_NOTE"
	.sectionflags	@"SHF_NOTE_NV_TKINFO"
	.tkinfo
        /*0018*/ 	.word	0x00000002
        /*0030*/ 	.string	""
        /*0030*/ 	.string	"ptxas"
        /*0030*/ 	.string	"Cuda compilation tools, release 13.0, V13.0.88"
        /*0030*/ 	.string	"Build cuda_13.0.r13.0/compiler.36424714_0"
        /*0030*/ 	.string	"-arch sm_100 -m 64 "



//--------------------- .note.nv.cuinfo           --------------------------
	.section	.note.nv.cuinfo,"",@"SHT_NOTE"
	.sectionflags	@"SHF_NOTE_NV_CUINFO"
        /*0018*/ 	.short	0x0002
        /*001a*/ 	.short	0x0064
        /*001c*/ 	.short	0x0082
	.zero		2


//--------------------- .nv.info                  --------------------------
	.section	.nv.info,"",@"SHT_CUDA_INFO"
	.align	4


	//----- nvinfo : EIATTR_REGCOUNT
	.align		4
        /*0000*/ 	.byte	0x04, 0x2f
        /*0002*/ 	.short	(.L_1 - .L_0)
	.align		4
.L_0:
        /*0004*/ 	.word	index@(_Z10preprocessiiiPfS_)
        /*0008*/ 	.word	0x00000020


	//----- nvinfo : EIATTR_FRAME_SIZE
	.align		4
.L_1:
        /*000c*/ 	.byte	0x04, 0x11
        /*000e*/ 	.short	(.L_3 - .L_2)
	.align		4
.L_2:
        /*0010*/ 	.word	index@($__internal_1_$__cuda_sm3x_div_rn_noftz_f32_slowpath)
        /*0014*/ 	.word	0x00000000


	//----- nvinfo : EIATTR_FRAME_SIZE
	.align		4
.L_3:
        /*0018*/ 	.byte	0x04, 0x11
        /*001a*/ 	.short	(.L_5 - .L_4)
	.align		4
.L_4:
        /*001c*/ 	.word	index@($__internal_0_$__cuda_sm20_sqrt_rn_f32_slowpath)
        /*0020*/ 	.word	0x00000000


	//----- nvinfo : EIATTR_FRAME_SIZE
	.align		4
.L_5:
        /*0024*/ 	.byte	0x04, 0x11
        /*0026*/ 	.short	(.L_7 - .L_6)
	.align		4
.L_6:
        /*0028*/ 	.word	index@(_Z10preprocessiiiPfS_)
        /*002c*/ 	.word	0x00000000


	//----- nvinfo : EIATTR_REGCOUNT
	.align		4
.L_7:
        /*0030*/ 	.byte	0x04, 0x2f
        /*0032*/ 	.short	(.L_9 - .L_8)
	.align		4
.L_8:
        /*0034*/ 	.word	index@(_Z11corr_kerneliiiPKfPf)
        /*0038*/ 	.word	0x0000005f


	//----- nvinfo : EIATTR_FRAME_SIZE
	.align		4
.L_9:
        /*003c*/ 	.byte	0x04, 0x11
        /*003e*/ 	.short	(.L_11 - .L_10)
	.align		4
.L_10:
        /*0040*/ 	.word	index@(_Z11corr_kerneliiiPKfPf)
        /*0044*/ 	.word	0x00000000


	//----- nvinfo : EIATTR_MIN_STACK_SIZE
	.align		4
.L_11:
        /*0048*/ 	.byte	0x04, 0x12
        /*004a*/ 	.short	(.L_13 - .L_12)
	.align		4
.L_12:
        /*004c*/ 	.word	index@(_Z11corr_kerneliiiPKfPf)
        /*0050*/ 	.word	0x00000000


	//----- nvinfo : EIATTR_MIN_STACK_SIZE
	.align		4
.L_13:
        /*0054*/ 	.byte	0x04, 0x12
        /*0056*/ 	.short	(.L_15 - .L_14)
	.align		4
.L_14:
        /*0058*/ 	.word	index@(_Z10preprocessiiiPfS_)
        /*005c*/ 	.word	0x00000000
.L_15:


//--------------------- .nv.compat                --------------------------
	.section	.nv.compat,"",@"SHT_CUDA_COMPAT_INFO"
	.align	4
        /*0000*/ 	.byte	0x02, 0x09, 0x00, 0x00, 0x02, 0x02, 0x01, 0x00, 0x02, 0x05, 0x05, 0x00, 0x03, 0x07, 0x01, 0x01
        /*0010*/ 	.byte	0x02, 0x03, 0x00, 0x00, 0x02, 0x06, 0x01, 0x00, 0x04, 0x0b, 0x08, 0x00, 0x01, 0x00, 0x00, 0x00
        /*0020*/ 	.byte	0x00, 0x00, 0x00, 0x00


//--------------------- .nv.info._Z11corr_kerneliiiPKfPf --------------------------
	.section	.nv.info._Z11corr_kerneliiiPKfPf,"",@"SHT_CUDA_INFO"
	.sectionflags	@""
	.align	4


	//----- nvinfo : EIATTR_CUDA_API_VERSION
	.align		4
        /*0000*/ 	.byte	0x04, 0x37
        /*0002*/ 	.short	(.L_17 - .L_16)
.L_16:
        /*0004*/ 	.word	0x00000082


	//----- nvinfo : EIATTR_KPARAM_INFO
	.align		4
.L_17:
        /*0008*/ 	.byte	0x04, 0x17
        /*000a*/ 	.short	(.L_19 - .L_18)
.L_18:
        /*000c*/ 	.word	0x00000000
        /*0010*/ 	.short	0x0004
        /*0012*/ 	.short	0x0018
        /*0014*/ 	.byte	0x00, 0xf5, 0x21, 0x00


	//----- nvinfo : EIATTR_KPARAM_INFO
	.align		4
.L_19:
        /*0018*/ 	.byte	0x04, 0x17
        /*001a*/ 	.short	(.L_21 - .L_20)
.L_20:
        /*001c*/ 	.word	0x00000000
        /*0020*/ 	.short	0x0003
        /*0022*/ 	.short	0x0010
        /*0024*/ 	.byte	0x00, 0xf5, 0x21, 0x00


	//----- nvinfo : EIATTR_KPARAM_INFO
	.align		4
.L_21:
        /*0028*/ 	.byte	0x04, 0x17
        /*002a*/ 	.short	(.L_23 - .L_22)
.L_22:
        /*002c*/ 	.word	0x00000000
        /*0030*/ 	.short	0x0002
        /*0032*/ 	.short	0x0008
        /*0034*/ 	.byte	0x00, 0xf0, 0x11, 0x00


	//----- nvinfo : EIATTR_KPARAM_INFO
	.align		4
.L_23:
        /*0038*/ 	.byte	0x04, 0x17
        /*003a*/ 	.short	(.L_25 - .L_24)
.L_24:
        /*003c*/ 	.word	0x00000000
        /*0040*/ 	.short	0x0001
        /*0042*/ 	.short	0x0004
        /*0044*/ 	.byte	0x00, 0xf0, 0x11, 0x00


	//----- nvinfo : EIATTR_KPARAM_INFO
	.align		4
.L_25:
        /*0048*/ 	.byte	0x04, 0x17
        /*004a*/ 	.short	(.L_27 - .L_26)
.L_26:
        /*004c*/ 	.word	0x00000000
        /*0050*/ 	.short	0x0000
        /*0052*/ 	.short	0x0000
        /*0054*/ 	.byte	0x00, 0xf0, 0x11, 0x00


	//----- nvinfo : EIATTR_SPARSE_MMA_MASK
	.align		4
.L_27:
        /*0058*/ 	.byte	0x03, 0x50
        /*005a*/ 	.short	0x0000


	//----- nvinfo : EIATTR_MAXREG_COUNT
	.align		4
        /*005c*/ 	.byte	0x03, 0x1b
        /*005e*/ 	.short	0x00ff


	//----- nvinfo : EIATTR_NUM_BARRIERS
	.align		4
        /*0060*/ 	.byte	0x02, 0x4c
        /*0062*/ 	.byte	0x01
	.zero		1


	//----- nvinfo : EIATTR_MERCURY_ISA_VERSION
	.align		4
        /*0064*/ 	.byte	0x03, 0x5f
        /*0066*/ 	.short	0x0101


	//----- nvinfo : EIATTR_VRC_CTA_INIT_COUNT
	.align		4
        /*0068*/ 	.byte	0x02, 0x4a
	.zero		1
	.zero		1


	//----- nvinfo : EIATTR_EXIT_INSTR_OFFSETS
	.align		4
        /*006c*/ 	.byte	0x04, 0x1c
        /*006e*/ 	.short	(.L_29 - .L_28)


	//   ....[0]....
.L_28:
        /*0070*/ 	.word	0x00000040


	//   ....[1]....
        /*0074*/ 	.word	0x000037d0


	//   ....[2]....
        /*0078*/ 	.word	0x000037f0


	//----- nvinfo : EIATTR_CBANK_PARAM_SIZE
	.align		4
.L_29:
        /*007c*/ 	.byte	0x03, 0x19
        /*007e*/ 	.short	0x0020


	//----- nvinfo : EIATTR_PARAM_CBANK
	.align		4
        /*0080*/ 	.byte	0x04, 0x0a
        /*0082*/ 	.short	(.L_31 - .L_30)
	.align		4
.L_30:
        /*0084*/ 	.word	index@(.nv.constant0._Z11corr_kerneliiiPKfPf)
        /*0088*/ 	.short	0x0380
        /*008a*/ 	.short	0x0020


	//----- nvinfo : EIATTR_SW_WAR
	.align		4
.L_31:
        /*008c*/ 	.byte	0x04, 0x36
        /*008e*/ 	.short	(.L_33 - .L_32)
.L_32:
        /*0090*/ 	.word	0x00000008
.L_33:


//--------------------- .nv.info._Z10preprocessiiiPfS_ --------------------------
	.section	.nv.info._Z10preprocessiiiPfS_,"",@"SHT_CUDA_INFO"
	.sectionflags	@""
	.align	4


	//----- nvinfo : EIATTR_CUDA_API_VERSION
	.align		4
        /*0000*/ 	.byte	0x04, 0x37
        /*0002*/ 	.short	(.L_35 - .L_34)
.L_34:
        /*0004*/ 	.word	0x00000082


	//----- nvinfo : EIATTR_KPARAM_INFO
	.align		4
.L_35:
        /*0008*/ 	.byte	0x04, 0x17
        /*000a*/ 	.short	(.L_37 - .L_36)
.L_36:
        /*000c*/ 	.word	0x00000000
        /*0010*/ 	.short	0x0004
        /*0012*/ 	.short	0x0018
        /*0014*/ 	.byte	0x00, 0xf5, 0x21, 0x00


	//----- nvinfo : EIATTR_KPARAM_INFO
	.align		4
.L_37:
        /*0018*/ 	.byte	0x04, 0x17
        /*001a*/ 	.short	(.L_39 - .L_38)
.L_38:
        /*001c*/ 	.word	0x00000000
        /*0020*/ 	.short	0x0003
        /*0022*/ 	.short	0x0010
        /*0024*/ 	.byte	0x00, 0xf5, 0x21, 0x00


	//----- nvinfo : EIATTR_KPARAM_INFO
	.align		4
.L_39:
        /*0028*/ 	.byte	0x04, 0x17
        /*002a*/ 	.short	(.L_41 - .L_40)
.L_40:
        /*002c*/ 	.word	0x00000000
        /*0030*/ 	.short	0x0002
        /*0032*/ 	.short	0x0008
        /*0034*/ 	.byte	0x00, 0xf0, 0x11, 0x00


	//----- nvinfo : EIATTR_KPARAM_INFO
	.align		4
.L_41:
        /*0038*/ 	.byte	0x04, 0x17
        /*003a*/ 	.short	(.L_43 - .L_42)
.L_42:
        /*003c*/ 	.word	0x00000000
        /*0040*/ 	.short	0x0001
        /*0042*/ 	.short	0x0004
        /*0044*/ 	.byte	0x00, 0xf0, 0x11, 0x00


	//----- nvinfo : EIATTR_KPARAM_INFO
	.align		4
.L_43:
        /*0048*/ 	.byte	0x04, 0x17
        /*004a*/ 	.short	(.L_45 - .L_44)
.L_44:
        /*004c*/ 	.word	0x00000000
        /*0050*/ 	.short	0x0000
        /*0052*/ 	.short	0x0000
        /*0054*/ 	.byte	0x00, 0xf0, 0x11, 0x00


	//----- nvinfo : EIATTR_SPARSE_MMA_MASK
	.align		4
.L_45:
        /*0058*/ 	.byte	0x03, 0x50
        /*005a*/ 	.short	0x0000


	//----- nvinfo : EIATTR_MAXREG_COUNT
	.align		4
        /*005c*/ 	.byte	0x03, 0x1b
        /*005e*/ 	.short	0x00ff


	//----- nvinfo : EIATTR_MERCURY_ISA_VERSION
	.align		4
        /*0060*/ 	.byte	0x03, 0x5f
        /*0062*/ 	.short	0x0101


	//----- nvinfo : EIATTR_VRC_CTA_INIT_COUNT
	.align		4
        /*0064*/ 	.byte	0x02, 0x4a
	.zero		1
	.zero		1


	//----- nvinfo : EIATTR_EXIT_INSTR_OFFSETS
	.align		4
        /*0068*/ 	.byte	0x04, 0x1c
        /*006a*/ 	.short	(.L_47 - .L_46)


	//   ....[0]....
.L_46:
        /*006c*/ 	.word	0x000000a0


	//   ....[1]....
        /*0070*/ 	.word	0x00001210


	//   ....[2]....
        /*0074*/ 	.word	0x00001cb0


	//   ....[3]....
        /*0078*/ 	.word	0x00002220


	//   ....[4]....
        /*007c*/ 	.word	0x00002530


	//   ....[5]....
        /*0080*/ 	.word	0x000026b0


	//----- nvinfo : EIATTR_CRS_STACK_SIZE
	.align		4
.L_47:
        /*0084*/ 	.byte	0x04, 0x1e
        /*0086*/ 	.short	(.L_49 - .L_48)
.L_48:
        /*0088*/ 	.word	0x00000000


	//----- nvinfo : EIATTR_CBANK_PARAM_SIZE
	.align		4
.L_49:
        /*008c*/ 	.byte	0x03, 0x19
        /*008e*/ 	.short	0x0020


	//----- nvinfo : EIATTR_PARAM_CBANK
	.align		4
        /*0090*/ 	.byte	0x04, 0x0a
        /*0092*/ 	.short	(.L_51 - .L_50)
	.align		4
.L_50:
        /*0094*/ 	.word	index@(.nv.constant0._Z10preprocessiiiPfS_)
        /*0098*/ 	.short	0x0380
        /*009a*/ 	.short	0x0020


	//----- nvinfo : EIATTR_SW_WAR
	.align		4
.L_51:
        /*009c*/ 	.byte	0x04, 0x36
        /*009e*/ 	.short	(.L_53 - .L_52)
.L_52:
        /*00a0*/ 	.word	0x00000008
.L_53:


//--------------------- .nv.callgraph             --------------------------
	.section	.nv.callgraph,"",@"SHT_CUDA_CALLGRAPH"
	.align	4
	.sectionentsize	8
	.align		4
        /*0000*/ 	.word	0x00000000
	.align		4
        /*0004*/ 	.word	0xffffffff
	.align		4
        /*0008*/ 	.word	0x00000000
	.align		4
        /*000c*/ 	.word	0xfffffffe
	.align		4
        /*0010*/ 	.word	0x00000000
	.align		4
        /*0014*/ 	.word	0xfffffffd
	.align		4
        /*0018*/ 	.word	0x00000000
	.align		4
        /*001c*/ 	.word	0xfffffffc


//--------------------- .text._Z11corr_kerneliiiPKfPf --------------------------
	.section	.text._Z11corr_kerneliiiPKfPf,"ax",@progbits
	.align	128
        .global         _Z11corr_kerneliiiPKfPf
        .type           _Z11corr_kerneliiiPKfPf,@function
        .size           _Z11corr_kerneliiiPKfPf,(.L_x_74 - _Z11corr_kerneliiiPKfPf)
        .other          _Z11corr_kerneliiiPKfPf,@"STO_CUDA_ENTRY STV_DEFAULT"
_Z11corr_kerneliiiPKfPf:
.text._Z11corr_kerneliiiPKfPf:
[----:B------:R-:W-:Y:S01]  /*0000*/  LDC R1, c[0x0][0x37c] ;  /* 0x0000df00ff017b82 */ /* 0x000fe20000000800 */
[----:B------:R-:W0:Y:S01]  /*0010*/  S2R R46, SR_CTAID.X ;  /* 0x00000000002e7919 */ /* 0x000e220000002500 */
[----:B------:R-:W0:Y:S02]  /*0020*/  S2R R48, SR_CTAID.Y ;  /* 0x0000000000307919 */ /* 0x000e240000002600 */
[----:B0-----:R-:W-:-:S13]  /*0030*/  ISETP.GT.U32.AND P0, PT, R48, R46, PT ;  /* 0x0000002e3000720c */ /* 0x001fda0003f04070 */
[----:B------:R-:W-:Y:S05]  /*0040*/  @P0 EXIT ;  /* 0x000000000000094d */ /* 0x000fea0003800000 */
[----:B------:R-:W0:Y:S01]  /*0050*/  LDCU UR4, c[0x0][0x388] ;  /* 0x00007100ff0477ac */ /* 0x000e220008000800 */
[----:B------:R-:W1:Y:S01]  /*0060*/  S2R R41, SR_TID.X ;  /* 0x0000000000297919 */ /* 0x000e620000002100 */
[----:B------:R-:W-:Y:S02]  /*0070*/  HFMA2 R43, -RZ, RZ, 0, 0 ;  /* 0x00000000ff2b7431 */ /* 0x000fe400000001ff */
[----:B------:R-:W-:Y:S01]  /*0080*/  IMAD.MOV.U32 R0, RZ, RZ, RZ ;  /* 0x000000ffff007224 */ /* 0x000fe200078e00ff */
[----:B------:R-:W-:Y:S01]  /*0090*/  CS2R R2, SRZ ;  /* 0x0000000000027805 */ /* 0x000fe2000001ff00 */
[----:B------:R-:W2:Y:S01]  /*00a0*/  S2R R42, SR_TID.Y ;  /* 0x00000000002a7919 */ /* 0x000ea20000002200 */
[----:B------:R-:W-:Y:S02]  /*00b0*/  CS2R R4, SRZ ;  /* 0x0000000000047805 */ /* 0x000fe4000001ff00 */
[----:B------:R-:W-:Y:S02]  /*00c0*/  CS2R R6, SRZ ;  /* 0x0000000000067805 */ /* 0x000fe4000001ff00 */
[----:B------:R-:W-:-:S02]  /*00d0*/  CS2R R8, SRZ ;  /* 0x0000000000087805 */ /* 0x000fc4000001ff00 */
[----:B------:R-:W-:Y:S02]  /*00e0*/  CS2R R10, SRZ ;  /* 0x00000000000a7805 */ /* 0x000fe4000001ff00 */
[----:B------:R-:W-:Y:S02]  /*00f0*/  CS2R R12, SRZ ;  /* 0x00000000000c7805 */ /* 0x000fe4000001ff00 */
[----:B------:R-:W-:Y:S02]  /*0100*/  CS2R R14, SRZ ;  /* 0x00000000000e7805 */ /* 0x000fe4000001ff00 */
[----:B------:R-:W-:Y:S02]  /*0110*/  CS2R R16, SRZ ;  /* 0x0000000000107805 */ /* 0x000fe4000001ff00 */
[----:B------:R-:W-:Y:S02]  /*0120*/  CS2R R18, SRZ ;  /* 0x0000000000127805 */ /* 0x000fe4000001ff00 */
[----:B------:R-:W-:-:S02]  /*0130*/  CS2R R20, SRZ ;  /* 0x0000000000147805 */ /* 0x000fc4000001ff00 */
[----:B------:R-:W-:Y:S02]  /*0140*/  CS2R R22, SRZ ;  /* 0x0000000000167805 */ /* 0x000fe4000001ff00 */
[----:B------:R-:W-:Y:S02]  /*0150*/  CS2R R24, SRZ ;  /* 0x0000000000187805 */ /* 0x000fe4000001ff00 */
[----:B------:R-:W-:Y:S01]  /*0160*/  CS2R R26, SRZ ;  /* 0x00000000001a7805 */ /* 0x000fe2000001ff00 */
[----:B0-----:R-:W-:Y:S01]  /*0170*/  UISETP.GT.AND UP0, UPT, UR4, URZ, UPT ;  /* 0x000000ff0400728c */ /* 0x001fe2000bf04270 */
[----:B------:R-:W-:Y:S02]  /*0180*/  CS2R R28, SRZ ;  /* 0x00000000001c7805 */ /* 0x000fe4000001ff00 */
[----:B------:R-:W-:Y:S02]  /*0190*/  CS2R R30, SRZ ;  /* 0x00000000001e7805 */ /* 0x000fe4000001ff00 */
[----:B------:R-:W-:-:S02]  /*01a0*/  CS2R R32, SRZ ;  /* 0x0000000000207805 */ /* 0x000fc4000001ff00 */
[----:B------:R-:W-:Y:S02]  /*01b0*/  CS2R R34, SRZ ;  /* 0x0000000000227805 */ /* 0x000fe4000001ff00 */
[----:B------:R-:W-:Y:S02]  /*01c0*/  CS2R R36, SRZ ;  /* 0x0000000000247805 */ /* 0x000fe4000001ff00 */
[----:B------:R-:W-:Y:S01]  /*01d0*/  CS2R R38, SRZ ;  /* 0x0000000000267805 */ /* 0x000fe2000001ff00 */
[----:B------:R-:W-:Y:S01]  /*01e0*/  IMAD.MOV.U32 R40, RZ, RZ, RZ ;  /* 0x000000ffff287224 */ /* 0x000fe200078e00ff */
        /* <DEDUP_REMOVED lines=10> */
[----:B------:R-:W-:Y:S01]  /*0290*/  CS2R R68, SRZ ;  /* 0x0000000000447805 */ /* 0x000fe2000001ff00 */
[----:B------:R-:W-:Y:S01]  /*02a0*/  IMAD.MOV.U32 R70, RZ, RZ, RZ ;  /* 0x000000ffff467224 */ /* 0x000fe200078e00ff */
[----:B------:R-:W0:Y:S01]  /*02b0*/  LDCU.64 UR8, c[0x0][0x358] ;  /* 0x00006b00ff0877ac */ /* 0x000e220008000a00 */
[----:B-12---:R-:W-:Y:S05]  /*02c0*/  BRA.U !UP0, `(.L_x_0) ;  /* 0x00000021080c7547 */ /* 0x006fea000b800000 */
[----:B------:R-:W1:Y:S01]  /*02d0*/  LDC R0, c[0x0][0x380] ;  /* 0x0000e000ff007b82 */ /* 0x000e620000000800 */
[--C-:B------:R-:W-:Y:S01]  /*02e0*/  IMAD R73, R42, 0x8, R41.reuse ;  /* 0x000000082a497824 */ /* 0x100fe200078e0229 */
[----:B------:R-:W-:Y:S01]  /*02f0*/  LEA R3, R46, R41, 0x6 ;  /* 0x000000292e037211 */ /* 0x000fe200078e30ff */
[----:B------:R-:W-:Y:S01]  /*0300*/  IMAD R5, R48, 0x40, R41 ;  /* 0x0000004030057824 */ /* 0x000fe200078e0229 */
[----:B------:R-:W-:Y:S01]  /*0310*/  CS2R R6, SRZ ;  /* 0x0000000000067805 */ /* 0x000fe2000001ff00 */
[----:B------:R-:W-:Y:S01]  /*0320*/  IMAD R71, R46, 0x40, R73 ;  /* 0x000000402e477824 */ /* 0x000fe200078e0249 */
[----:B------:R-:W-:Y:S01]  /*0330*/  CS2R R8, SRZ ;  /* 0x0000000000087805 */ /* 0x000fe2000001ff00 */
[C---:B------:R-:W-:Y:S01]  /*0340*/  IMAD R3, R42.reuse, 0x8, R3 ;  /* 0x000000082a037824 */ /* 0x040fe200078e0203 */
[----:B------:R-:W-:Y:S01]  /*0350*/  LEA R5, R42, R5, 0x3 ;  /* 0x000000052a057211 */ /* 0x000fe200078e18ff */
[----:B------:R-:W-:Y:S01]  /*0360*/  IMAD R73, R48, 0x40, R73 ;  /* 0x0000004030497824 */ /* 0x000fe200078e0249 */
        /* <DEDUP_REMOVED lines=14> */
[----:B-1----:R-:W-:Y:S01]  /*0450*/  IADD3 R41, PT, PT, R41, R0, RZ ;  /* 0x0000000029297210 */ /* 0x002fe20007ffe0ff */
[C---:B------:R-:W-:Y:S01]  /*0460*/  IMAD R75, R0.reuse, 0x3, R3 ;  /* 0x00000003004b7824 */ /* 0x040fe200078e0203 */
[C---:B------:R-:W-:Y:S01]  /*0470*/  LEA R77, R0.reuse, R3, 0x1 ;  /* 0x00000003004d7211 */ /* 0x040fe200078e08ff */
[----:B------:R-:W-:Y:S01]  /*0480*/  IMAD R79, R0, 0x3, R5 ;  /* 0x00000003004f7824 */ /* 0x000fe200078e0205 */
[----:B------:R-:W-:Y:S01]  /*0490*/  CS2R R2, SRZ ;  /* 0x0000000000027805 */ /* 0x000fe2000001ff00 */
[--C-:B------:R-:W-:Y:S01]  /*04a0*/  IMAD R83, R48, 0x40, R41.reuse ;  /* 0x0000004030537824 */ /* 0x100fe200078e0229 */
[----:B------:R-:W-:Y:S01]  /*04b0*/  CS2R R38, SRZ ;  /* 0x0000000000267805 */ /* 0x000fe2000001ff00 */
[----:B------:R-:W-:Y:S01]  /*04c0*/  IMAD R41, R46, 0x40, R41 ;  /* 0x000000402e297824 */ /* 0x000fe200078e0229 */
[----:B------:R-:W-:Y:S01]  /*04d0*/  MOV R43, RZ ;  /* 0x000000ff002b7202 */ /* 0x000fe20000000f00 */
[----:B------:R-:W-:Y:S01]  /*04e0*/  IMAD R81, R0, 0x2, R5 ;  /* 0x0000000200517824 */ /* 0x000fe200078e0205 */
[----:B------:R-:W-:Y:S01]  /*04f0*/  CS2R R4, SRZ ;  /* 0x0000000000047805 */ /* 0x000fe2000001ff00 */
[C---:B------:R-:W-:Y:S01]  /*0500*/  IMAD R83, R42.reuse, 0x8, R83 ;  /* 0x000000082a537824 */ /* 0x040fe200078e0253 */
[----:B------:R-:W-:Y:S01]  /*0510*/  LEA R85, R42, R41, 0x3 ;  /* 0x000000292a557211 */ /* 0x000fe200078e18ff */
[----:B------:R-:W-:Y:S01]  /*0520*/  IMAD.MOV.U32 R0, RZ, RZ, RZ ;  /* 0x000000ffff007224 */ /* 0x000fe200078e00ff */
[----:B------:R-:W-:Y:S01]  /*0530*/  CS2R R44, SRZ ;  /* 0x00000000002c7805 */ /* 0x000fe2000001ff00 */
[----:B------:R-:W-:Y:S01]  /*0540*/  IMAD.MOV.U32 R40, RZ, RZ, RZ ;  /* 0x000000ffff287224 */ /* 0x000fe200078e00ff */
        /* <DEDUP_REMOVED lines=10> */
[----:B------:R-:W-:Y:S01]  /*05f0*/  IMAD.MOV.U32 R70, RZ, RZ, RZ ;  /* 0x000000ffff467224 */ /* 0x000fe200078e00ff */
[----:B------:R-:W1:Y:S01]  /*0600*/  LDCU UR10, c[0x0][0x384] ;  /* 0x00007080ff0a77ac */ /* 0x000e620008000800 */
[----:B------:R-:W2:Y:S01]  /*0610*/  LDCU UR13, c[0x0][0x388] ;  /* 0x00007100ff0d77ac */ /* 0x000ea20008000800 */
[----:B------:R-:W-:-:S05]  /*0620*/  UMOV UR4, URZ ;  /* 0x000000ff00047c82 */ /* 0x000fca0008000000 */
.L_x_6:
[----:B------:R-:W3:Y:S01]  /*0630*/  S2R R41, SR_TID.X ;  /* 0x0000000000297919 */ /* 0x000ee20000002100 */
[----:B------:R-:W4:Y:S01]  /*0640*/  S2UR UR7, SR_CgaCtaId ;  /* 0x00000000000779c3 */ /* 0x000f220000008800 */
[----:B------:R-:W-:Y:S01]  /*0650*/  UIADD3 UR6, UPT, UPT, UR4, 0x1, URZ ;  /* 0x0000000104067890 */ /* 0x000fe2000fffe0ff */
[----:B------:R-:W5:Y:S01]  /*0660*/  S2R R42, SR_TID.Y ;  /* 0x00000000002a7919 */ /* 0x000f620000002200 */
[----:B------:R-:W-:Y:S02]  /*0670*/  UMOV UR5, 0x400 ;  /* 0x0000040000057882 */ /* 0x000fe40000000000 */
[----:B--2---:R-:W-:Y:S02]  /*0680*/  UISETP.GE.AND UP1, UPT, UR6, UR13, UPT ;  /* 0x0000000d0600728c */ /* 0x004fe4000bf26270 */
[----:B------:R-:W-:Y:S02]  /*0690*/  UISETP.GE.AND UP0, UPT, UR4, UR13, UPT ;  /* 0x0000000d0400728c */ /* 0x000fe4000bf06270 */
[----:B------:R-:W-:-:S02]  /*06a0*/  UIADD3 UR6, UPT, UPT, UR5, 0x400, URZ ;  /* 0x0000040005067890 */ /* 0x000fc4000fffe0ff */
[----:B------:R-:W-:Y:S02]  /*06b0*/  UIADD3 UR11, UPT, UPT, UR4, 0x2, URZ ;  /* 0x00000002040b7890 */ /* 0x000fe4000fffe0ff */
[----:B------:R-:W-:Y:S02]  /*06c0*/  UIADD3 UR12, UPT, UPT, UR4, 0x3, URZ ;  /* 0x00000003040c7890 */ /* 0x000fe4000fffe0ff */
[----:B------:R-:W-:Y:S02]  /*06d0*/  UISETP.GE.AND UP2, UPT, UR11, UR13, UPT ;  /* 0x0000000d0b00728c */ /* 0x000fe4000bf46270 */
[----:B------:R-:W-:Y:S02]  /*06e0*/  UISETP.GE.AND UP3, UPT, UR12, UR13, UPT ;  /* 0x0000000d0c00728c */ /* 0x000fe4000bf66270 */
[----:B----4-:R-:W-:Y:S02]  /*06f0*/  ULEA UR5, UR7, UR5, 0x18 ;  /* 0x0000000507057291 */ /* 0x010fe4000f8ec0ff */
[----:B------:R-:W-:-:S04]  /*0700*/  ULEA UR6, UR7, UR6, 0x18 ;  /* 0x0000000607067291 */ /* 0x000fc8000f8ec0ff */
[----:B---3--:R-:W-:Y:S02]  /*0710*/  LEA R72, R41, UR5, 0x2 ;  /* 0x0000000529487c11 */ /* 0x008fe4000f8e10ff */
[----:B-----5:R-:W-:Y:S01]  /*0720*/  LEA R74, R42, UR6, 0x2 ;  /* 0x000000062a4a7c11 */ /* 0x020fe2000f8e10ff */
[----:B------:R-:W-:Y:S06]  /*0730*/  BRA.U UP0, `(.L_x_1) ;  /* 0x0000000100687547 */ /* 0x000fec000b800000 */
[----:B------:R-:W2:Y:S01]  /*0740*/  S2R R76, SR_TID.Y ;  /* 0x00000000004c7919 */ /* 0x000ea20000002200 */
[----:B------:R-:W2:Y:S01]  /*0750*/  S2R R47, SR_TID.X ;  /* 0x00000000002f7919 */ /* 0x000ea20000002100 */
[----:B------:R-:W3:Y:S01]  /*0760*/  S2R R49, SR_CTAID.X ;  /* 0x0000000000317919 */ /* 0x000ee20000002500 */
[----:B------:R-:W4:Y:S01]  /*0770*/  S2R R87, SR_CTAID.Y ;  /* 0x0000000000577919 */ /* 0x000f220000002600 */
[----:B--2---:R-:W-:-:S05]  /*0780*/  IMAD R76, R76, 0x8, R47 ;  /* 0x000000084c4c7824 */ /* 0x004fca00078e022f */
[----:B---3--:R-:W-:Y:S01]  /*0790*/  LEA R49, R49, R76, 0x6 ;  /* 0x0000004c31317211 */ /* 0x008fe200078e30ff */
[----:B----4-:R-:W-:-:S03]  /*07a0*/  IMAD R87, R87, 0x40, R76 ;  /* 0x0000004057577824 */ /* 0x010fc600078e024c */
[----:B-1----:R-:W-:Y:S02]  /*07b0*/  ISETP.GE.AND P0, PT, R49, UR10, PT ;  /* 0x0000000a31007c0c */ /* 0x002fe4000bf06270 */
[----:B------:R-:W-:-:S11]  /*07c0*/  ISETP.GE.AND P1, PT, R87, UR10, PT ;  /* 0x0000000a57007c0c */ /* 0x000fd6000bf26270 */
[----:B------:R-:W1:Y:S08]  /*07d0*/  @!P0 LDC.64 R46, c[0x0][0x390] ;  /* 0x0000e400ff2e8b82 */ /* 0x000e700000000a00 */
[----:B------:R-:W2:Y:S01]  /*07e0*/  @!P1 LDC.64 R48, c[0x0][0x390] ;  /* 0x0000e400ff309b82 */ /* 0x000ea20000000a00 */
[----:B-1----:R-:W-:-:S06]  /*07f0*/  @!P0 IMAD.WIDE R46, R71, 0x4, R46 ;  /* 0x00000004472e8825 */ /* 0x002fcc00078e022e */
[----:B0-----:R-:W3:Y:S01]  /*0800*/  @!P0 LDG.E R46, desc[UR8][R46.64] ;  /* 0x000000082e2e8981 */ /* 0x001ee2000c1e1900 */
[----:B--2---:R-:W-:-:S06]  /*0810*/  @!P1 IMAD.WIDE R48, R73, 0x4, R48 ;  /* 0x0000000449309825 */ /* 0x004fcc00078e0230 */
[----:B------:R-:W2:Y:S01]  /*0820*/  @!P1 LDG.E R48, desc[UR8][R48.64] ;  /* 0x0000000830309981 */ /* 0x000ea2000c1e1900 */
[----:B------:R-:W0:Y:S01]  /*0830*/  @!P0 S2R R87, SR_CgaCtaId ;  /* 0x0000000000578919 */ /* 0x000e220000008800 */
[----:B------:R-:W1:Y:S01]  /*0840*/  @!P1 S2R R89, SR_CgaCtaId ;  /* 0x0000000000599919 */ /* 0x000e620000008800 */
[----:B------:R-:W-:Y:S02]  /*0850*/  @!P1 MOV R80, 0x400 ;  /* 0x0000040000509802 */ /* 0x000fe40000000f00 */
[----:B------:R-:W-:-:S03]  /*0860*/  @!P0 MOV R78, 0x400 ;  /* 0x00000400004e8802 */ /* 0x000fc60000000f00 */
[----:B------:R-:W-:Y:S01]  /*0870*/  @!P1 VIADD R80, R80, 0x400 ;  /* 0x0000040050509836 */ /* 0x000fe20000000000 */
[----:B0-----:R-:W-:-:S04]  /*0880*/  @!P0 LEA R87, R87, R78, 0x18 ;  /* 0x0000004e57578211 */ /* 0x001fc800078ec0ff */
[----:B-1----:R-:W-:Y:S02]  /*0890*/  @!P1 LEA R89, R89, R80, 0x18 ;  /* 0x0000005059599211 */ /* 0x002fe400078ec0ff */
[----:B------:R-:W-:-:S03]  /*08a0*/  @!P0 LEA R87, R76, R87, 0x2 ;  /* 0x000000574c578211 */ /* 0x000fc600078e10ff */
[----:B------:R-:W-:Y:S02]  /*08b0*/  @!P1 IMAD R89, R76, 0x4, R89 ;  /* 0x000000044c599824 */ /* 0x000fe400078e0259 */
[----:B---3--:R3:W-:Y:S04]  /*08c0*/  @!P0 STS [R87], R46 ;  /* 0x0000002e57008388 */ /* 0x0087e80000000800 */
[----:B--2---:R3:W-:Y:S02]  /*08d0*/  @!P1 STS [R89], R48 ;  /* 0x0000003059009388 */ /* 0x0047e40000000800 */
.L_x_1:
[----:B------:R-:W-:Y:S05]  /*08e0*/  BRA.U UP1, `(.L_x_2) ;  /* 0x0000000101687547 */ /* 0x000fea000b800000 */
[----:B------:R-:W2:Y:S01]  /*08f0*/  S2R R76, SR_TID.Y ;  /* 0x00000000004c7919 */ /* 0x000ea20000002200 */
[----:B------:R-:W2:Y:S01]  /*0900*/  S2R R47, SR_TID.X ;  /* 0x00000000002f7919 */ /* 0x000ea20000002100 */
[----:B------:R-:W4:Y:S01]  /*0910*/  S2R R49, SR_CTAID.X ;  /* 0x0000000000317919 */ /* 0x000f220000002500 */
[----:B---3--:R-:W3:Y:S01]  /*0920*/  S2R R87, SR_CTAID.Y ;  /* 0x0000000000577919 */ /* 0x008ee20000002600 */
[----:B--2---:R-:W-:-:S05]  /*0930*/  IMAD R76, R76, 0x8, R47 ;  /* 0x000000084c4c7824 */ /* 0x004fca00078e022f */
[----:B----4-:R-:W-:Y:S01]  /*0940*/  LEA R49, R49, R76, 0x6 ;  /* 0x0000004c31317211 */ /* 0x010fe200078e30ff */
[----:B---3--:R-:W-:-:S03]  /*0950*/  IMAD R87, R87, 0x40, R76 ;  /* 0x0000004057577824 */ /* 0x008fc600078e024c */
        /* <DEDUP_REMOVED lines=17> */
[----:B---3--:R4:W-:Y:S04]  /*0a70*/  @!P0 STS [R87+0x100], R46 ;  /* 0x0001002e57008388 */ /* 0x0089e80000000800 */
[----:B--2---:R4:W-:Y:S02]  /*0a80*/  @!P1 STS [R89+0x100], R48 ;  /* 0x0001003059009388 */ /* 0x0049e40000000800 */
.L_x_2:
[----:B------:R-:W-:Y:S05]  /*0a90*/  BRA.U UP2, `(.L_x_3) ;  /* 0x0000000102687547 */ /* 0x000fea000b800000 */
[----:B------:R-:W2:Y:S01]  /*0aa0*/  S2R R76, SR_TID.Y ;  /* 0x00000000004c7919 */ /* 0x000ea20000002200 */
[----:B------:R-:W2:Y:S01]  /*0ab0*/  S2R R47, SR_TID.X ;  /* 0x00000000002f7919 */ /* 0x000ea20000002100 */
[----:B------:R-:W5:Y:S01]  /*0ac0*/  S2R R49, SR_CTAID.X ;  /* 0x0000000000317919 */ /* 0x000f620000002500 */
[----:B---34-:R-:W3:Y:S01]  /*0ad0*/  S2R R87, SR_CTAID.Y ;  /* 0x0000000000577919 */ /* 0x018ee20000002600 */
[----:B--2---:R-:W-:-:S05]  /*0ae0*/  IMAD R76, R76, 0x8, R47 ;  /* 0x000000084c4c7824 */ /* 0x004fca00078e022f */
[----:B-----5:R-:W-:Y:S01]  /*0af0*/  LEA R49, R49, R76, 0x6 ;  /* 0x0000004c31317211 */ /* 0x020fe200078e30ff */
        /* <DEDUP_REMOVED lines=12> */
[----:B------:R-:W-:Y:S02]  /*0bc0*/  @!P0 MOV R78, 0x400 ;  /* 0x00000400004e8802 */ /* 0x000fe40000000f00 */
[----:B------:R-:W-:Y:S02]  /*0bd0*/  @!P1 IADD3 R80, PT, PT, R80, 0x400, RZ ;  /* 0x0000040050509810 */ /* 0x000fe40007ffe0ff */
[----:B0-----:R-:W-:Y:S02]  /*0be0*/  @!P0 LEA R87, R87, R78, 0x18 ;  /* 0x0000004e57578211 */ /* 0x001fe400078ec0ff */
[----:B-1----:R-:W-:-:S03]  /*0bf0*/  @!P1 LEA R89, R89, R80, 0x18 ;  /* 0x0000005059599211 */ /* 0x002fc600078ec0ff */
[C---:B------:R-:W-:Y:S01]  /*0c00*/  @!P0 IMAD R87, R76.reuse, 0x4, R87 ;  /* 0x000000044c578824 */ /* 0x040fe200078e0257 */
[----:B------:R-:W-:-:S04]  /*0c10*/  @!P1 LEA R89, R76, R89, 0x2 ;  /* 0x000000594c599211 */ /* 0x000fc800078e10ff */
[----:B---3--:R0:W-:Y:S04]  /*0c20*/  @!P0 STS [R87+0x200], R46 ;  /* 0x0002002e57008388 */ /* 0x0081e80000000800 */
[----:B--2---:R0:W-:Y:S02]  /*0c30*/  @!P1 STS [R89+0x200], R48 ;  /* 0x0002003059009388 */ /* 0x0041e40000000800 */
.L_x_3:
[----:B------:R-:W-:Y:S05]  /*0c40*/  BRA.U UP3, `(.L_x_4) ;  /* 0x0000000103687547 */ /* 0x000fea000b800000 */
[----:B------:R-:W2:Y:S01]  /*0c50*/  S2R R76, SR_TID.Y ;  /* 0x00000000004c7919 */ /* 0x000ea20000002200 */
[----:B------:R-:W2:Y:S01]  /*0c60*/  S2R R47, SR_TID.X ;  /* 0x00000000002f7919 */ /* 0x000ea20000002100 */
[----:B------:R-:W5:Y:S01]  /*0c70*/  S2R R49, SR_CTAID.X ;  /* 0x0000000000317919 */ /* 0x000f620000002500 */
[----:B0--34-:R-:W0:Y:S01]  /*0c80*/  S2R R87, SR_CTAID.Y ;  /* 0x0000000000577919 */ /* 0x019e220000002600 */
[----:B--2---:R-:W-:-:S05]  /*0c90*/  IMAD R76, R76, 0x8, R47 ;  /* 0x000000084c4c7824 */ /* 0x004fca00078e022f */
[----:B-----5:R-:W-:Y:S01]  /*0ca0*/  LEA R49, R49, R76, 0x6 ;  /* 0x0000004c31317211 */ /* 0x020fe200078e30ff */
[----:B0-----:R-:W-:-:S03]  /*0cb0*/  IMAD R87, R87, 0x40, R76 ;  /* 0x0000004057577824 */ /* 0x001fc600078e024c */
[----:B-1----:R-:W-:Y:S02]  /*0cc0*/  ISETP.GE.AND P0, PT, R49, UR10, PT ;  /* 0x0000000a31007c0c */ /* 0x002fe4000bf06270 */
[----:B------:R-:W-:-:S11]  /*0cd0*/  ISETP.GE.AND P1, PT, R87, UR10, PT ;  /* 0x0000000a57007c0c */ /* 0x000fd6000bf26270 */
[----:B------:R-:W0:Y:S08]  /*0ce0*/  @!P0 LDC.64 R46, c[0x0][0x390] ;  /* 0x0000e400ff2e8b82 */ /* 0x000e300000000a00 */
[----:B------:R-:W1:Y:S01]  /*0cf0*/  @!P1 LDC.64 R48, c[0x0][0x390] ;  /* 0x0000e400ff309b82 */ /* 0x000e620000000a00 */
[----:B0-----:R-:W-:-:S06]  /*0d00*/  @!P0 IMAD.WIDE R46, R75, 0x4, R46 ;  /* 0x000000044b2e8825 */ /* 0x001fcc00078e022e */
[----:B------:R-:W2:Y:S01]  /*0d10*/  @!P0 LDG.E R46, desc[UR8][R46.64] ;  /* 0x000000082e2e8981 */ /* 0x000ea2000c1e1900 */
[----:B-1----:R-:W-:-:S06]  /*0d20*/  @!P1 IMAD.WIDE R48, R79, 0x4, R48 ;  /* 0x000000044f309825 */ /* 0x002fcc00078e0230 */
[----:B------:R-:W3:Y:S01]  /*0d30*/  @!P1 LDG.E R48, desc[UR8][R48.64] ;  /* 0x0000000830309981 */ /* 0x000ee2000c1e1900 */
        /* <DEDUP_REMOVED lines=9> */
[----:B--2---:R2:W-:Y:S04]  /*0dd0*/  @!P0 STS [R87+0x300], R46 ;  /* 0x0003002e57008388 */ /* 0x0045e80000000800 */
[----:B---3--:R2:W-:Y:S02]  /*0de0*/  @!P1 STS [R89+0x300], R48 ;  /* 0x0003003059009388 */ /* 0x0085e40000000800 */
.L_x_4:
[----:B------:R-:W-:Y:S06]  /*0df0*/  BAR.SYNC.DEFER_BLOCKING 0x0 ;  /* 0x0000000000007b1d */ /* 0x000fec0000010000 */
[----:B------:R-:W-:Y:S04]  /*0e00*/  LDS R47, [R74] ;  /* 0x000000004a2f7984 */ /* 0x000fe80000000800 */
[----:B------:R-:W5:Y:S04]  /*0e10*/  LDS R80, [R72] ;  /* 0x0000000048507984 */ /* 0x000f680000000800 */
[----:B0-234-:R-:W0:Y:S04]  /*0e20*/  LDS R46, [R74+0x20] ;  /* 0x000020004a2e7984 */ /* 0x01de280000000800 */
[----:B------:R-:W2:Y:S04]  /*0e30*/  LDS R49, [R74+0x40] ;  /* 0x000040004a317984 */ /* 0x000ea80000000800 */
[----:B------:R-:W3:Y:S04]  /*0e40*/  LDS R48, [R74+0x60] ;  /* 0x000060004a307984 */ /* 0x000ee80000000800 */
[----:B------:R-:W4:Y:S04]  /*0e50*/  LDS R87, [R74+0x80] ;  /* 0x000080004a577984 */ /* 0x000f280000000800 */
[----:B------:R-:W1:Y:S04]  /*0e60*/  LDS R76, [R74+0xa0] ;  /* 0x0000a0004a4c7984 */ /* 0x000e680000000800 */
[----:B------:R-:W1:Y:S04]  /*0e70*/  LDS R89, [R74+0xc0] ;  /* 0x0000c0004a597984 */ /* 0x000e680000000800 */
[----:B------:R-:W1:Y:S04]  /*0e80*/  LDS R78, [R74+0xe0] ;  /* 0x0000e0004a4e7984 */ /* 0x000e680000000800 */
[----:B------:R-:W1:Y:S04]  /*0e90*/  LDS R82, [R72+0x20] ;  /* 0x0000200048527984 */ /* 0x000e680000000800 */
[----:B------:R-:W1:Y:S01]  /*0ea0*/  LDS R84, [R72+0x40] ;  /* 0x0000400048547984 */ /* 0x000e620000000800 */
[----:B-----5:R-:W-:-:S03]  /*0eb0*/  FFMA R70, R47, R80, R70 ;  /* 0x000000502f467223 */ /* 0x020fc60000000046 */
[----:B------:R-:W5:Y:S01]  /*0ec0*/  LDS R86, [R72+0x60] ;  /* 0x0000600048567984 */ /* 0x000f620000000800 */
[----:B0-----:R-:W-:-:S03]  /*0ed0*/  FFMA R69, R46, R80, R69 ;  /* 0x000000502e457223 */ /* 0x001fc60000000045 */
[----:B------:R-:W0:Y:S01]  /*0ee0*/  LDS R88, [R72+0xa0] ;  /* 0x0000a00048587984 */ /* 0x000e220000000800 */
[----:B--2---:R-:W-:-:S03]  /*0ef0*/  FFMA R68, R49, R80, R68 ;  /* 0x0000005031447223 */ /* 0x004fc60000000044 */
[----:B------:R-:W2:Y:S01]  /*0f00*/  LDS R91, [R72+0xe0] ;  /* 0x0000e000485b7984 */ /* 0x000ea20000000800 */
[-C--:B---3--:R-:W-:Y:S01]  /*0f10*/  FFMA R67, R48, R80.reuse, R67 ;  /* 0x0000005030437223 */ /* 0x088fe20000000043 */
[-C--:B----4-:R-:W-:Y:S01]  /*0f20*/  FFMA R66, R87, R80.reuse, R66 ;  /* 0x0000005057427223 */ /* 0x090fe20000000042 */
[-C--:B-1----:R-:W-:Y:S01]  /*0f30*/  FFMA R65, R76, R80.reuse, R65 ;  /* 0x000000504c417223 */ /* 0x082fe20000000041 */
[-C--:B------:R-:W-:Y:S01]  /*0f40*/  FFMA R64, R89, R80.reuse, R64 ;  /* 0x0000005059407223 */ /* 0x080fe20000000040 */
[----:B------:R-:W-:Y:S02]  /*0f50*/  FFMA R63, R78, R80, R63 ;  /* 0x000000504e3f7223 */ /* 0x000fe4000000003f */
[----:B------:R-:W1:Y:S01]  /*0f60*/  LDS R80, [R72+0x80] ;  /* 0x0000800048507984 */ /* 0x000e620000000800 */
[-C--:B------:R-:W-:Y:S01]  /*0f70*/  FFMA R62, R47, R82.reuse, R62 ;  /* 0x000000522f3e7223 */ /* 0x080fe2000000003e */
[-C--:B------:R-:W-:Y:S01]  /*0f80*/  FFMA R61, R46, R82.reuse, R61 ;  /* 0x000000522e3d7223 */ /* 0x080fe2000000003d */
[-C--:B------:R-:W-:Y:S01]  /*0f90*/  FFMA R60, R49, R82.reuse, R60 ;  /* 0x00000052313c7223 */ /* 0x080fe2000000003c */
[-C--:B------:R-:W-:Y:S01]  /*0fa0*/  FFMA R59, R48, R82.reuse, R59 ;  /* 0x00000052303b7223 */ /* 0x080fe2000000003b */
[-C--:B------:R-:W-:Y:S01]  /*0fb0*/  FFMA R58, R87, R82.reuse, R58 ;  /* 0x00000052573a7223 */ /* 0x080fe2000000003a */
[-C--:B------:R-:W-:Y:S01]  /*0fc0*/  FFMA R57, R76, R82.reuse, R57 ;  /* 0x000000524c397223 */ /* 0x080fe20000000039 */
[-C--:B------:R-:W-:Y:S01]  /*0fd0*/  FFMA R56, R89, R82.reuse, R56 ;  /* 0x0000005259387223 */ /* 0x080fe20000000038 */
[----:B------:R-:W-:Y:S01]  /*0fe0*/  FFMA R55, R78, R82, R55 ;  /* 0x000000524e377223 */ /* 0x000fe20000000037 */
[-C--:B------:R-:W-:Y:S01]  /*0ff0*/  FFMA R54, R47, R84.reuse, R54 ;  /* 0x000000542f367223 */ /* 0x080fe20000000036 */
[----:B------:R-:W3:Y:S01]  /*1000*/  LDS R82, [R72+0xc0] ;  /* 0x0000c00048527984 */ /* 0x000ee20000000800 */
[-C--:B------:R-:W-:Y:S01]  /*1010*/  FFMA R53, R46, R84.reuse, R53 ;  /* 0x000000542e357223 */ /* 0x080fe20000000035 */
[-C--:B------:R-:W-:Y:S01]  /*1020*/  FFMA R52, R49, R84.reuse, R52 ;  /* 0x0000005431347223 */ /* 0x080fe20000000034 */
[-C--:B------:R-:W-:Y:S01]  /*1030*/  FFMA R51, R48, R84.reuse, R51 ;  /* 0x0000005430337223 */ /* 0x080fe20000000033 */
[-C--:B------:R-:W-:Y:S01]  /*1040*/  FFMA R50, R87, R84.reuse, R50 ;  /* 0x0000005457327223 */ /* 0x080fe20000000032 */
[-C--:B------:R-:W-:Y:S01]  /*1050*/  FFMA R45, R76, R84.reuse, R45 ;  /* 0x000000544c2d7223 */ /* 0x080fe2000000002d */
[-C--:B------:R-:W-:Y:S01]  /*1060*/  FFMA R44, R89, R84.reuse, R44 ;  /* 0x00000054592c7223 */ /* 0x080fe2000000002c */
[----:B------:R-:W-:Y:S01]  /*1070*/  FFMA R43, R78, R84, R43 ;  /* 0x000000544e2b7223 */ /* 0x000fe2000000002b */
[-C--:B-----5:R-:W-:Y:S01]  /*1080*/  FFMA R40, R47, R86.reuse, R40 ;  /* 0x000000562f287223 */ /* 0x0a0fe20000000028 */
[-C--:B------:R-:W-:Y:S01]  /*1090*/  FFMA R39, R46, R86.reuse, R39 ;  /* 0x000000562e277223 */ /* 0x080fe20000000027 */
[-C--:B------:R-:W-:Y:S01]  /*10a0*/  FFMA R38, R49, R86.reuse, R38 ;  /* 0x0000005631267223 */ /* 0x080fe20000000026 */
[-C--:B------:R-:W-:Y:S01]  /*10b0*/  FFMA R37, R48, R86.reuse, R37 ;  /* 0x0000005630257223 */ /* 0x080fe20000000025 */
[-C--:B------:R-:W-:Y:S01]  /*10c0*/  FFMA R36, R87, R86.reuse, R36 ;  /* 0x0000005657247223 */ /* 0x080fe20000000024 */
[-C--:B------:R-:W-:Y:S01]  /*10d0*/  FFMA R35, R76, R86.reuse, R35 ;  /* 0x000000564c237223 */ /* 0x080fe20000000023 */
[-C--:B------:R-:W-:Y:S01]  /*10e0*/  FFMA R34, R89, R86.reuse, R34 ;  /* 0x0000005659227223 */ /* 0x080fe20000000022 */
[----:B------:R-:W-:Y:S01]  /*10f0*/  FFMA R33, R78, R86, R33 ;  /* 0x000000564e217223 */ /* 0x000fe20000000021 */
[-C--:B0-----:R-:W-:Y:S01]  /*1100*/  FFMA R24, R47, R88.reuse, R24 ;  /* 0x000000582f187223 */ /* 0x081fe20000000018 */
[-C--:B------:R-:W-:Y:S01]  /*1110*/  FFMA R23, R46, R88.reuse, R23 ;  /* 0x000000582e177223 */ /* 0x080fe20000000017 */
[-C--:B------:R-:W-:Y:S01]  /*1120*/  FFMA R22, R49, R88.reuse, R22 ;  /* 0x0000005831167223 */ /* 0x080fe20000000016 */
[-C--:B------:R-:W-:Y:S01]  /*1130*/  FFMA R21, R48, R88.reuse, R21 ;  /* 0x0000005830157223 */ /* 0x080fe20000000015 */
[-C--:B------:R-:W-:Y:S01]  /*1140*/  FFMA R20, R87, R88.reuse, R20 ;  /* 0x0000005857147223 */ /* 0x080fe20000000014 */
[-C--:B------:R-:W-:Y:S01]  /*1150*/  FFMA R19, R76, R88.reuse, R19 ;  /* 0x000000584c137223 */ /* 0x080fe20000000013 */
[-C--:B------:R-:W-:Y:S01]  /*1160*/  FFMA R18, R89, R88.reuse, R18 ;  /* 0x0000005859127223 */ /* 0x080fe20000000012 */
[----:B------:R-:W-:Y:S01]  /*1170*/  FFMA R17, R78, R88, R17 ;  /* 0x000000584e117223 */ /* 0x000fe20000000011 */
[-C--:B--2---:R-:W-:Y:S01]  /*1180*/  FFMA R8, R47, R91.reuse, R8 ;  /* 0x0000005b2f087223 */ /* 0x084fe20000000008 */
[-C--:B------:R-:W-:Y:S01]  /*1190*/  FFMA R7, R46, R91.reuse, R7 ;  /* 0x0000005b2e077223 */ /* 0x080fe20000000007 */
[-C--:B------:R-:W-:Y:S01]  /*11a0*/  FFMA R6, R49, R91.reuse, R6 ;  /* 0x0000005b31067223 */ /* 0x080fe20000000006 */
[-C--:B------:R-:W-:Y:S01]  /*11b0*/  FFMA R5, R48, R91.reuse, R5 ;  /* 0x0000005b30057223 */ /* 0x080fe20000000005 */
[-C--:B------:R-:W-:Y:S01]  /*11c0*/  FFMA R4, R87, R91.reuse, R4 ;  /* 0x0000005b57047223 */ /* 0x080fe20000000004 */
[-C--:B-1----:R-:W-:Y:S01]  /*11d0*/  FFMA R32, R47, R80.reuse, R32 ;  /* 0x000000502f207223 */ /* 0x082fe20000000020 */
[-C--:B------:R-:W-:Y:S01]  /*11e0*/  FFMA R31, R46, R80.reuse, R31 ;  /* 0x000000502e1f7223 */ /* 0x080fe2000000001f */
[-C--:B------:R-:W-:Y:S01]  /*11f0*/  FFMA R30, R49, R80.reuse, R30 ;  /* 0x00000050311e7223 */ /* 0x080fe2000000001e */
[-C--:B------:R-:W-:Y:S01]  /*1200*/  FFMA R29, R48, R80.reuse, R29 ;  /* 0x00000050301d7223 */ /* 0x080fe2000000001d */
[-C--:B------:R-:W-:Y:S01]  /*1210*/  FFMA R28, R87, R80.reuse, R28 ;  /* 0x00000050571c7223 */ /* 0x080fe2000000001c */
[-C--:B------:R-:W-:Y:S01]  /*1220*/  FFMA R27, R76, R80.reuse, R27 ;  /* 0x000000504c1b7223 */ /* 0x080fe2000000001b */
[CC--:B------:R-:W-:Y:S01]  /*1230*/  FFMA R26, R89.reuse, R80.reuse, R26 ;  /* 0x00000050591a7223 */ /* 0x0c0fe2000000001a */
[----:B------:R-:W-:Y:S01]  /*1240*/  FFMA R25, R78, R80, R25 ;  /* 0x000000504e197223 */ /* 0x000fe20000000019 */
[-C--:B------:R-:W-:Y:S01]  /*1250*/  FFMA R3, R76, R91.reuse, R3 ;  /* 0x0000005b4c037223 */ /* 0x080fe20000000003 */
[-C--:B------:R-:W-:Y:S01]  /*1260*/  FFMA R2, R89, R91.reuse, R2 ;  /* 0x0000005b59027223 */ /* 0x080fe20000000002 */
[----:B------:R-:W-:Y:S01]  /*1270*/  FFMA R0, R78, R91, R0 ;  /* 0x0000005b4e007223 */ /* 0x000fe20000000000 */
[-C--:B---3--:R-:W-:Y:S01]  /*1280*/  FFMA R16, R47, R82.reuse, R16 ;  /* 0x000000522f107223 */ /* 0x088fe20000000010 */
[-C--:B------:R-:W-:Y:S01]  /*1290*/  FFMA R15, R46, R82.reuse, R15 ;  /* 0x000000522e0f7223 */ /* 0x080fe2000000000f */
[-C--:B------:R-:W-:Y:S01]  /*12a0*/  FFMA R14, R49, R82.reuse, R14 ;  /* 0x00000052310e7223 */ /* 0x080fe2000000000e */
[-C--:B------:R-:W-:Y:S01]  /*12b0*/  FFMA R13, R48, R82.reuse, R13 ;  /* 0x00000052300d7223 */ /* 0x080fe2000000000d */
[-C--:B------:R-:W-:Y:S01]  /*12c0*/  FFMA R12, R87, R82.reuse, R12 ;  /* 0x00000052570c7223 */ /* 0x080fe2000000000c */
[-C--:B------:R-:W-:Y:S01]  /*12d0*/  FFMA R11, R76, R82.reuse, R11 ;  /* 0x000000524c0b7223 */ /* 0x080fe2000000000b */
[-C--:B------:R-:W-:Y:S01]  /*12e0*/  FFMA R10, R89, R82.reuse, R10 ;  /* 0x00000052590a7223 */ /* 0x080fe2000000000a */
[----:B------:R-:W-:Y:S01]  /*12f0*/  FFMA R9, R78, R82, R9 ;  /* 0x000000524e097223 */ /* 0x000fe20000000009 */
[----:B------:R-:W-:Y:S06]  /*1300*/  BRA.U UP1, `(.L_x_5) ;  /* 0x0000000d01c87547 */ /* 0x000fec000b800000 */
[----:B------:R-:W-:Y:S04]  /*1310*/  LDS R47, [R74+0x100] ;  /* 0x000100004a2f7984 */ /* 0x000fe80000000800 */
[----:B------:R-:W0:Y:S04]  /*1320*/  LDS R80, [R72+0x100] ;  /* 0x0001000048507984 */ /* 0x000e280000000800 */
[----:B------:R-:W1:Y:S04]  /*1330*/  LDS R46, [R74+0x120] ;  /* 0x000120004a2e7984 */ /* 0x000e680000000800 */
[----:B------:R-:W2:Y:S04]  /*1340*/  LDS R49, [R74+0x140] ;  /* 0x000140004a317984 */ /* 0x000ea80000000800 */
[----:B------:R-:W3:Y:S04]  /*1350*/  LDS R48, [R74+0x160] ;  /* 0x000160004a307984 */ /* 0x000ee80000000800 */
[----:B------:R-:W4:Y:S04]  /*1360*/  LDS R87, [R74+0x180] ;  /* 0x000180004a577984 */ /* 0x000f280000000800 */
[----:B------:R-:W5:Y:S04]  /*1370*/  LDS R76, [R74+0x1a0] ;  /* 0x0001a0004a4c7984 */ /* 0x000f680000000800 */
[----:B------:R-:W5:Y:S04]  /*1380*/  LDS R89, [R74+0x1c0] ;  /* 0x0001c0004a597984 */ /* 0x000f680000000800 */
[----:B------:R-:W5:Y:S04]  /*1390*/  LDS R78, [R74+0x1e0] ;  /* 0x0001e0004a4e7984 */ /* 0x000f680000000800 */
[----:B------:R-:W5:Y:S04]  /*13a0*/  LDS R82, [R72+0x120] ;  /* 0x0001200048527984 */ /* 0x000f680000000800 */
[----:B------:R-:W5:Y:S01]  /*13b0*/  LDS R84, [R72+0x140] ;  /* 0x0001400048547984 */ /* 0x000f620000000800 */
[----:B0-----:R-:W-:-:S03]  /*13c0*/  FFMA R70, R47, R80, R70 ;  /* 0x000000502f467223 */ /* 0x001fc60000000046 */
[----:B------:R-:W0:Y:S01]  /*13d0*/  LDS R86, [R72+0x160] ;  /* 0x0001600048567984 */ /* 0x000e220000000800 */
[----:B-1----:R-:W-:-:S03]  /*13e0*/  FFMA R69, R46, R80, R69 ;  /* 0x000000502e457223 */ /* 0x002fc60000000045 */
[----:B------:R-:W1:Y:S01]  /*13f0*/  LDS R88, [R72+0x1a0] ;  /* 0x0001a00048587984 */ /* 0x000e620000000800 */
[----:B--2---:R-:W-:-:S03]  /*1400*/  FFMA R68, R49, R80, R68 ;  /* 0x0000005031447223 */ /* 0x004fc60000000044 */
[----:B------:R-:W2:Y:S01]  /*1410*/  LDS R91, [R72+0x1e0] ;  /* 0x0001e000485b7984 */ /* 0x000ea20000000800 */
[-C--:B---3--:R-:W-:Y:S01]  /*1420*/  FFMA R67, R48, R80.reuse, R67 ;  /* 0x0000005030437223 */ /* 0x088fe20000000043 */
[-C--:B----4-:R-:W-:Y:S01]  /*1430*/  FFMA R66, R87, R80.reuse, R66 ;  /* 0x0000005057427223 */ /* 0x090fe20000000042 */
[-C--:B-----5:R-:W-:Y:S01]  /*1440*/  FFMA R65, R76, R80.reuse, R65 ;  /* 0x000000504c417223 */ /* 0x0a0fe20000000041 */
[-C--:B------:R-:W-:Y:S01]  /*1450*/  FFMA R64, R89, R80.reuse, R64 ;  /* 0x0000005059407223 */ /* 0x080fe20000000040 */
[----:B------:R-:W-:Y:S02]  /*1460*/  FFMA R63, R78, R80, R63 ;  /* 0x000000504e3f7223 */ /* 0x000fe4000000003f */
[----:B------:R-:W3:Y:S01]  /*1470*/  LDS R80, [R72+0x180] ;  /* 0x0001800048507984 */ /* 0x000ee20000000800 */
        /* <DEDUP_REMOVED lines=9> */
[----:B------:R-:W4:Y:S01]  /*1510*/  LDS R82, [R72+0x1c0] ;  /* 0x0001c00048527984 */ /* 0x000f220000000800 */
        /* <DEDUP_REMOVED lines=15> */
[-C--:B-1----:R-:W-:Y:S01]  /*1610*/  FFMA R24, R47, R88.reuse, R24 ;  /* 0x000000582f187223 */ /* 0x082fe20000000018 */
        /* <DEDUP_REMOVED lines=12> */
[-C--:B---3--:R-:W-:Y:S01]  /*16e0*/  FFMA R32, R47, R80.reuse, R32 ;  /* 0x000000502f207223 */ /* 0x088fe20000000020 */
        /* <DEDUP_REMOVED lines=10> */
[-C--:B----4-:R-:W-:Y:S01]  /*1790*/  FFMA R16, R47, R82.reuse, R16 ;  /* 0x000000522f107223 */ /* 0x090fe20000000010 */
        /* <DEDUP_REMOVED lines=106> */
[----:B---3--:R-:W-:-:S03]  /*1e40*/  FFMA R67, R48, R80, R67 ;  /* 0x0000005030437223 */ /* 0x008fc60000000043 */
[----:B------:R-:W-:Y:S01]  /*1e50*/  LDS R91, [R72+0x3e0] ;  /* 0x0003e000485b7984 */ /* 0x000fe20000000800 */
        /* <DEDUP_REMOVED lines=60> */
[----:B------:R-:W-:-:S07]  /*2220*/  FFMA R0, R78, R91, R0 ;  /* 0x0000005b4e007223 */ /* 0x000fce0000000000 */
.L_x_5:
[----:B------:R-:W0:Y:S01]  /*2230*/  LDC R46, c[0x0][0x380] ;  /* 0x0000e000ff2e7b82 */ /* 0x000e220000000800 */
[----:B------:R-:W-:-:S04]  /*2240*/  UIADD3 UR4, UPT, UPT, UR4, 0x4, URZ ;  /* 0x0000000404047890 */ /* 0x000fc8000fffe0ff */
[----:B------:R-:W-:Y:S01]  /*2250*/  UISETP.GE.AND UP0, UPT, UR4, UR13, UPT ;  /* 0x0000000d0400728c */ /* 0x000fe2000bf06270 */
[C---:B0-----:R-:W-:Y:S01]  /*2260*/  IMAD R75, R46.reuse, 0x4, R75 ;  /* 0x000000042e4b7824 */ /* 0x041fe200078e024b */
[C---:B------:R-:W-:Y:S01]  /*2270*/  LEA R79, R46.reuse, R79, 0x2 ;  /* 0x0000004f2e4f7211 */ /* 0x040fe200078e10ff */
[C---:B------:R-:W-:Y:S01]  /*2280*/  IMAD R77, R46.reuse, 0x4, R77 ;  /* 0x000000042e4d7824 */ /* 0x040fe200078e024d */
[C---:B------:R-:W-:Y:S01]  /*2290*/  LEA R81, R46.reuse, R81, 0x2 ;  /* 0x000000512e517211 */ /* 0x040fe200078e10ff */
[C---:B------:R-:W-:Y:S01]  /*22a0*/  IMAD R73, R46.reuse, 0x4, R73 ;  /* 0x000000042e497824 */ /* 0x040fe200078e0249 */
[C---:B------:R-:W-:Y:S01]  /*22b0*/  LEA R71, R46.reuse, R71, 0x2 ;  /* 0x000000472e477211 */ /* 0x040fe200078e10ff */
[C---:B------:R-:W-:Y:S01]  /*22c0*/  IMAD R83, R46.reuse, 0x4, R83 ;  /* 0x000000042e537824 */ /* 0x040fe200078e0253 */
[----:B------:R-:W-:Y:S01]  /*22d0*/  LEA R85, R46, R85, 0x2 ;  /* 0x000000552e557211 */ /* 0x000fe200078e10ff */
[----:B------:R-:W-:Y:S06]  /*22e0*/  BAR.SYNC.DEFER_BLOCKING 0x0 ;  /* 0x0000000000007b1d */ /* 0x000fec0000010000 */
[----:B------:R-:W-:Y:S05]  /*22f0*/  BRA.U !UP0, `(.L_x_6) ;  /* 0xffffffe108cc7547 */ /* 0x000fea000b83ffff */
.L_x_0:
[----:B------:R-:W1:Y:S01]  /*2300*/  S2R R46, SR_CTAID.X ;  /* 0x00000000002e7919 */ /* 0x000e620000002500 */
[----:B------:R-:W2:Y:S01]  /*2310*/  LDCU UR6, c[0x0][0x384] ;  /* 0x00007080ff0677ac */ /* 0x000ea20008000800 */
[----:B------:R-:W3:Y:S01]  /*2320*/  S2R R47, SR_CTAID.Y ;  /* 0x00000000002f7919 */ /* 0x000ee20000002600 */
[----:B------:R-:W4:Y:S01]  /*2330*/  LDCU.64 UR4, c[0x0][0x398] ;  /* 0x00007300ff0477ac */ /* 0x000f220008000a00 */
[----:B-1----:R-:W-:Y:S01]  /*2340*/  IMAD R41, R46, 0x40, R41 ;  /* 0x000000402e297824 */ /* 0x002fe200078e0229 */
[----:B---3--:R-:W-:-:S04]  /*2350*/  LEA R88, R47, R42, 0x6 ;  /* 0x0000002a2f587211 */ /* 0x008fc800078e30ff */
[----:B------:R-:W-:Y:S02]  /*2360*/  IADD3 R79, PT, PT, R41, 0x8, RZ ;  /* 0x00000008294f7810 */ /* 0x000fe40007ffe0ff */
[CC--:B------:R-:W-:Y:S01]  /*2370*/  ISETP.GT.U32.AND P2, PT, R88.reuse, R41.reuse, PT ;  /* 0x000000295800720c */ /* 0x0c0fe20003f44070 */
[C---:B------:R-:W-:Y:S01]  /*2380*/  VIADD R86, R88.reuse, 0x8 ;  /* 0x0000000858567836 */ /* 0x040fe20000000000 */
[CC--:B------:R-:W-:Y:S01]  /*2390*/  VIMNMX R42, PT, PT, R88.reuse, R41.reuse, !PT ;  /* 0x00000029582a7248 */ /* 0x0c0fe20007fe0100 */
[C---:B------:R-:W-:Y:S01]  /*23a0*/  VIADD R82, R88.reuse, 0x18 ;  /* 0x0000001858527836 */ /* 0x040fe20000000000 */
[C---:B------:R-:W-:Y:S01]  /*23b0*/  IADD3 R84, PT, PT, R88.reuse, 0x10, RZ ;  /* 0x0000001058547810 */ /* 0x040fe20007ffe0ff */
[----:B------:R-:W-:Y:S01]  /*23c0*/  VIADD R80, R88, 0x28 ;  /* 0x0000002858507836 */ /* 0x000fe20000000000 */
[----:B--2---:R-:W-:Y:S01]  /*23d0*/  ISETP.LT.AND P2, PT, R42, UR6, !P2 ;  /* 0x000000062a007c0c */ /* 0x004fe2000d741270 */
[----:B------:R-:W-:Y:S01]  /*23e0*/  VIADD R90, R88, 0x38 ;  /* 0x00000038585a7836 */ /* 0x000fe20000000000 */
[-C--:B------:R-:W-:Y:S01]  /*23f0*/  ISETP.GT.U32.AND P0, PT, R86, R41.reuse, PT ;  /* 0x000000295600720c */ /* 0x080fe20003f04070 */
[----:B------:R-:W-:Y:S01]  /*2400*/  IMAD R92, R88, UR6, RZ ;  /* 0x00000006585c7c24 */ /* 0x000fe2000f8e02ff */
[----:B------:R-:W-:-:S02]  /*2410*/  VIMNMX R42, PT, PT, R86, R41, !PT ;  /* 0x00000029562a7248 */ /* 0x000fc40007fe0100 */
[-C--:B------:R-:W-:Y:S02]  /*2420*/  ISETP.GT.U32.AND P1, PT, R84, R41.reuse, PT ;  /* 0x000000295400720c */ /* 0x080fe40003f24070 */
[----:B------:R-:W-:Y:S02]  /*2430*/  ISETP.GE.OR P0, PT, R42, UR6, P0 ;  /* 0x000000062a007c0c */ /* 0x000fe40008706670 */
[-C--:B------:R-:W-:Y:S02]  /*2440*/  VIMNMX R46, PT, PT, R84, R41.reuse, !PT ;  /* 0x00000029542e7248 */ /* 0x080fe40007fe0100 */
[CC--:B------:R-:W-:Y:S01]  /*2450*/  ISETP.GT.U32.AND P4, PT, R82.reuse, R41.reuse, PT ;  /* 0x000000295200720c */ /* 0x0c0fe20003f84070 */
[----:B------:R-:W1:Y:S01]  /*2460*/  @P2 LDC.64 R76, c[0x0][0x398] ;  /* 0x0000e600ff4c2b82 */ /* 0x000e620000000a00 */
[----:B------:R-:W-:Y:S02]  /*2470*/  VIMNMX R47, PT, PT, R82, R41, !PT ;  /* 0x00000029522f7248 */ /* 0x000fe40007fe0100 */
[----:B------:R-:W-:-:S02]  /*2480*/  IADD3 R42, PT, PT, R88, 0x20, RZ ;  /* 0x00000020582a7810 */ /* 0x000fc40007ffe0ff */
[----:B------:R-:W-:Y:S02]  /*2490*/  ISETP.GE.OR P1, PT, R46, UR6, P1 ;  /* 0x000000062e007c0c */ /* 0x000fe40008f26670 */
[----:B------:R-:W-:Y:S01]  /*24a0*/  ISETP.GE.OR P4, PT, R47, UR6, P4 ;  /* 0x000000062f007c0c */ /* 0x000fe2000a786670 */
[----:B------:R-:W2:Y:S01]  /*24b0*/  @!P0 LDC.64 R74, c[0x0][0x398] ;  /* 0x0000e600ff4a8b82 */ /* 0x000ea20000000a00 */
[-C--:B------:R-:W-:Y:S01]  /*24c0*/  ISETP.GT.U32.AND P5, PT, R42, R41.reuse, PT ;  /* 0x000000292a00720c */ /* 0x080fe20003fa4070 */
[--C-:B------:R-:W-:Y:S01]  /*24d0*/  @P2 IMAD R47, R88, UR6, R41.reuse ;  /* 0x00000006582f2c24 */ /* 0x100fe2000f8e0229 */
[-C--:B------:R-:W-:Y:S01]  /*24e0*/  VIMNMX R48, PT, PT, R42, R41.reuse, !PT ;  /* 0x000000292a307248 */ /* 0x080fe20007fe0100 */
[----:B------:R-:W-:Y:S01]  /*24f0*/  @!P0 IMAD R71, R86, UR6, R41 ;  /* 0x0000000656478c24 */ /* 0x000fe2000f8e0229 */
[----:B------:R-:W-:Y:S02]  /*2500*/  VIMNMX R46, PT, PT, R80, R41, !PT ;  /* 0x00000029502e7248 */ /* 0x000fe40007fe0100 */
[----:B------:R-:W-:-:S02]  /*2510*/  ISETP.GE.OR P5, PT, R48, UR6, P5 ;  /* 0x0000000630007c0c */ /* 0x000fc4000afa6670 */
[-C--:B------:R-:W-:Y:S01]  /*2520*/  ISETP.GT.U32.AND P6, PT, R80, R41.reuse, PT ;  /* 0x000000295000720c */ /* 0x080fe20003fc4070 */
[----:B------:R-:W3:Y:S01]  /*2530*/  @!P1 LDC.64 R72, c[0x0][0x398] ;  /* 0x0000e600ff489b82 */ /* 0x000ee20000000a00 */
[----:B------:R-:W-:Y:S02]  /*2540*/  IADD3 R78, PT, PT, R88, 0x30, RZ ;  /* 0x00000030584e7810 */ /* 0x000fe40007ffe0ff */
[----:B------:R-:W-:Y:S02]  /*2550*/  ISETP.GE.OR P6, PT, R46, UR6, P6 ;  /* 0x000000062e007c0c */ /* 0x000fe4000b7c6670 */
[CC--:B------:R-:W-:Y:S01]  /*2560*/  ISETP.GT.U32.AND P3, PT, R90.reuse, R41.reuse, PT ;  /* 0x000000295a00720c */ /* 0x0c0fe20003f64070 */
[----:B-1----:R-:W-:Y:S01]  /*2570*/  @P2 IMAD.WIDE R76, R47, 0x4, R76 ;  /* 0x000000042f4c2825 */ /* 0x002fe200078e024c */
[-C--:B------:R-:W-:Y:S01]  /*2580*/  VIMNMX R81, PT, PT, R90, R41.reuse, !PT ;  /* 0x000000295a517248 */ /* 0x080fe20007fe0100 */
[----:B------:R-:W1:Y:S02]  /*2590*/  @!P4 LDC.64 R48, c[0x0][0x398] ;  /* 0x0000e600ff30cb82 */ /* 0x000e640000000a00 */
[----:B------:R-:W-:Y:S01]  /*25a0*/  @!P5 IMAD R83, R42, UR6, R41 ;  /* 0x000000062a53dc24 */ /* 0x000fe2000f8e0229 */
[----:B0-----:R0:W-:Y:S01]  /*25b0*/  @P2 STG.E desc[UR8][R76.64], R70 ;  /* 0x000000464c002986 */ /* 0x0011e2000c101908 */
[CC--:B------:R-:W-:Y:S01]  /*25c0*/  ISETP.GT.U32.AND P2, PT, R78.reuse, R41.reuse, PT ;  /* 0x000000294e00720c */ /* 0x0c0fe20003f44070 */
[----:B--2---:R-:W-:Y:S01]  /*25d0*/  @!P0 IMAD.WIDE R74, R71, 0x4, R74 ;  /* 0x00000004474a8825 */ /* 0x004fe200078e024a */
[----:B------:R-:W-:-:S02]  /*25e0*/  VIMNMX R71, PT, PT, R78, R41, !PT ;  /* 0x000000294e477248 */ /* 0x000fc40007fe0100 */
[----:B------:R-:W2:Y:S01]  /*25f0*/  @!P5 LDC.64 R46, c[0x0][0x398] ;  /* 0x0000e600ff2edb82 */ /* 0x000ea20000000a00 */
[----:B------:R-:W-:Y:S01]  /*2600*/  ISETP.GE.OR P3, PT, R81, UR6, P3 ;  /* 0x0000000651007c0c */ /* 0x000fe20009f66670 */
[--C-:B------:R-:W-:Y:S01]  /*2610*/  @!P4 IMAD R81, R82, UR6, R41.reuse ;  /* 0x000000065251cc24 */ /* 0x100fe2000f8e0229 */
[----:B------:R-:W-:Y:S01]  /*2620*/  ISETP.GE.OR P2, PT, R71, UR6, P2 ;  /* 0x0000000647007c0c */ /* 0x000fe20009746670 */
[----:B------:R5:W-:Y:S01]  /*2630*/  @!P0 STG.E desc[UR8][R74.64], R69 ;  /* 0x000000454a008986 */ /* 0x000be2000c101908 */
[-C--:B------:R-:W-:Y:S01]  /*2640*/  ISETP.GT.U32.AND P0, PT, R88, R79.reuse, PT ;  /* 0x0000004f5800720c */ /* 0x080fe20003f04070 */
[----:B0-----:R-:W-:Y:S02]  /*2650*/  @!P1 IMAD R77, R84, UR6, R41 ;  /* 0x00000006544d9c24 */ /* 0x001fe4000f8e0229 */
[----:B------:R-:W0:Y:S01]  /*2660*/  @!P6 LDC.64 R70, c[0x0][0x398] ;  /* 0x0000e600ff46eb82 */ /* 0x000e220000000a00 */
[----:B------:R-:W-:Y:S01]  /*2670*/  VIMNMX R76, PT, PT, R88, R79, !PT ;  /* 0x0000004f584c7248 */ /* 0x000fe20007fe0100 */
[----:B---3--:R-:W-:-:S03]  /*2680*/  @!P1 IMAD.WIDE R72, R77, 0x4, R72 ;  /* 0x000000044d489825 */ /* 0x008fc600078e0248 */
[----:B------:R-:W-:Y:S01]  /*2690*/  ISETP.GE.OR P0, PT, R76, UR6, P0 ;  /* 0x000000064c007c0c */ /* 0x000fe20008706670 */
[----:B-1----:R-:W-:Y:S01]  /*26a0*/  @!P4 IMAD.WIDE R48, R81, 0x4, R48 ;  /* 0x000000045130c825 */ /* 0x002fe200078e0230 */
[----:B------:R1:W-:Y:S01]  /*26b0*/  @!P1 STG.E desc[UR8][R72.64], R68 ;  /* 0x0000004448009986 */ /* 0x0003e2000c101908 */
[----:B------:R-:W3:Y:S01]  /*26c0*/  @!P2 LDC.64 R76, c[0x0][0x398] ;  /* 0x0000e600ff4cab82 */ /* 0x000ee20000000a00 */
[-C--:B------:R-:W-:Y:S01]  /*26d0*/  IADD3 R87, P1, PT, R92, R41.reuse, RZ ;  /* 0x000000295c577210 */ /* 0x080fe20007f3e0ff */
[----:B------:R-:W-:Y:S01]  /*26e0*/  IMAD R81, R86, UR6, RZ ;  /* 0x0000000656517c24 */ /* 0x000fe2000f8e02ff */
[----:B------:R0:W-:Y:S01]  /*26f0*/  @!P4 STG.E desc[UR8][R48.64], R67 ;  /* 0x000000433000c986 */ /* 0x0001e2000c101908 */
[----:B-----5:R-:W-:Y:S01]  /*2700*/  @!P6 IMAD R69, R80, UR6, R41 ;  /* 0x000000065045ec24 */ /* 0x020fe2000f8e0229 */
[----:B------:R-:W-:Y:S01]  /*2710*/  LEA.HI.X.SX32 R92, R92, RZ, 0x1, P1 ;  /* 0x000000ff5c5c7211 */ /* 0x000fe200008f0eff */
[----:B--2---:R-:W-:Y:S01]  /*2720*/  @!P5 IMAD.WIDE R46, R83, 0x4, R46 ;  /* 0x00000004532ed825 */ /* 0x004fe200078e022e */
[C---:B------:R-:W-:Y:S01]  /*2730*/  IADD3 R85, P4, PT, R81.reuse, R41, RZ ;  /* 0x0000002951557210 */ /* 0x040fe20007f9e0ff */
[----:B------:R-:W2:Y:S02]  /*2740*/  @!P3 LDC.64 R74, c[0x0][0x398] ;  /* 0x0000e600ff4abb82 */ /* 0x000ea40000000a00 */
[----:B------:R-:W-:Y:S01]  /*2750*/  IMAD R83, R84, UR6, RZ ;  /* 0x0000000654537c24 */ /* 0x000fe2000f8e02ff */
[----:B------:R5:W-:Y:S01]  /*2760*/  @!P5 STG.E desc[UR8][R46.64], R66 ;  /* 0x000000422e00d986 */ /* 0x000be2000c101908 */
[----:B-1----:R-:W-:Y:S01]  /*2770*/  LEA.HI.X.SX32 R72, R81, RZ, 0x1, P4 ;  /* 0x000000ff51487211 */ /* 0x002fe200020f0eff */
[----:B------:R-:W-:Y:S01]  /*2780*/  @!P2 IMAD R73, R78, UR6, R41 ;  /* 0x000000064e49ac24 */ /* 0x000fe2000f8e0229 */
[----:B----4-:R-:W-:Y:S01]  /*2790*/  LEA R68, P1, R87, UR4, 0x2 ;  /* 0x0000000457447c11 */ /* 0x010fe2000f8210ff */
[----:B0-----:R-:W-:Y:S01]  /*27a0*/  @!P6 IMAD.WIDE R70, R69, 0x4, R70 ;  /* 0x000000044546e825 */ /* 0x001fe200078e0246 */
[----:B------:R-:W-:-:S02]  /*27b0*/  LEA R48, P4, R85, UR4, 0x2 ;  /* 0x0000000455307c11 */ /* 0x000fc4000f8810ff */
[----:B------:R-:W-:Y:S01]  /*27c0*/  LEA.HI.X R69, R87, UR5, R92, 0x2, P1 ;  /* 0x0000000557457c11 */ /* 0x000fe200088f145c */
[----:B------:R-:W-:Y:S01]  /*27d0*/  @!P3 IMAD R81, R90, UR6, R41 ;  /* 0x000000065a51bc24 */ /* 0x000fe2000f8e0229 */
[----:B------:R-:W-:Y:S01]  /*27e0*/  LEA.HI.X R49, R85, UR5, R72, 0x2, P4 ;  /* 0x0000000555317c11 */ /* 0x000fe2000a0f1448 */
[----:B------:R-:W-:Y:S01]  /*27f0*/  IMAD R72, R42, UR6, RZ ;  /* 0x000000062a487c24 */ /* 0x000fe2000f8e02ff */
[-C--:B------:R-:W-:Y:S01]  /*2800*/  IADD3 R67, P1, PT, R83, R41.reuse, RZ ;  /* 0x0000002953437210 */ /* 0x080fe20007f3e0ff */
[----:B-----5:R-:W-:Y:S01]  /*2810*/  IMAD R46, R82, UR6, RZ ;  /* 0x00000006522e7c24 */ /* 0x020fe2000f8e02ff */
[----:B------:R0:W-:Y:S01]  /*2820*/  @!P6 STG.E desc[UR8][R70.64], R65 ;  /* 0x000000414600e986 */ /* 0x0001e2000c101908 */
[----:B---3--:R-:W-:Y:S01]  /*2830*/  @!P2 IMAD.WIDE R76, R73, 0x4, R76 ;  /* 0x00000004494ca825 */ /* 0x008fe200078e024c */
[----:B------:R-:W-:Y:S02]  /*2840*/  LEA.HI.X.SX32 R83, R83, RZ, 0x1, P1 ;  /* 0x000000ff53537211 */ /* 0x000fe400008f0eff */
[----:B------:R-:W-:-:S02]  /*2850*/  IADD3 R47, P4, PT, R46, R41, RZ ;  /* 0x000000292e2f7210 */ /* 0x000fc40007f9e0ff */
[----:B------:R-:W-:Y:S01]  /*2860*/  LEA R66, P1, R67, UR4, 0x2 ;  /* 0x0000000443427c11 */ /* 0x000fe2000f8210ff */
[----:B------:R-:W-:Y:S01]  /*2870*/  @!P2 STG.E desc[UR8][R76.64], R64 ;  /* 0x000000404c00a986 */ /* 0x000fe2000c101908 */
[----:B------:R-:W-:Y:S01]  /*2880*/  LEA.HI.X.SX32 R92, R46, RZ, 0x1, P4 ;  /* 0x000000ff2e5c7211 */ /* 0x000fe200020f0eff */
[----:B--2---:R-:W-:Y:S01]  /*2890*/  @!P3 IMAD.WIDE R74, R81, 0x4, R74 ;  /* 0x00000004514ab825 */ /* 0x004fe200078e024a */
[----:B------:R-:W-:Y:S02]  /*28a0*/  LEA R46, P4, R47, UR4, 0x2 ;  /* 0x000000042f2e7c11 */ /* 0x000fe4000f8810ff */
[----:B------:R-:W-:Y:S02]  /*28b0*/  LEA.HI.X R67, R67, UR5, R83, 0x2, P1 ;  /* 0x0000000543437c11 */ /* 0x000fe400088f1453 */
[----:B------:R-:W-:Y:S01]  /*28c0*/  LEA.HI.X R47, R47, UR5, R92, 0x2, P4 ;  /* 0x000000052f2f7c11 */ /* 0x000fe2000a0f145c */
[----:B------:R-:W-:Y:S01]  /*28d0*/  IMAD R92, R80, UR6, RZ ;  /* 0x00000006505c7c24 */ /* 0x000fe2000f8e02ff */
[-C--:B0-----:R-:W-:Y:S01]  /*28e0*/  IADD3 R65, P4, PT, R72, R41.reuse, RZ ;  /* 0x0000002948417210 */ /* 0x081fe20007f9e0ff */
[----:B------:R-:W-:Y:S01]  /*28f0*/  @!P3 STG.E desc[UR8][R74.64], R63 ;  /* 0x0000003f4a00b986 */ /* 0x000fe2000c101908 */
[----:B------:R-:W-:-:S02]  /*2900*/  ISETP.GT.U32.AND P1, PT, R88, R41, PT ;  /* 0x000000295800720c */ /* 0x000fc40003f24070 */
[-C--:B------:R-:W-:Y:S01]  /*2910*/  VIMNMX R71, PT, PT, R86, R79.reuse, !PT ;  /* 0x0000004f56477248 */ /* 0x080fe20007fe0100 */
[----:B------:R0:W-:Y:S01]  /*2920*/  @!P0 STG.E desc[UR8][R68.64+0x20], R62 ;  /* 0x0000203e44008986 */ /* 0x0001e2000c101908 */
[----:B------:R-:W-:Y:S02]  /*2930*/  LEA.HI.X.SX32 R72, R72, RZ, 0x1, P4 ;  /* 0x000000ff48487211 */ /* 0x000fe400020f0eff */
[----:B------:R-:W-:Y:S02]  /*2940*/  LEA R70, P4, R65, UR4, 0x2 ;  /* 0x0000000441467c11 */ /* 0x000fe4000f8810ff */
[----:B------:R-:W-:Y:S02]  /*2950*/  ISETP.GE.OR P5, PT, R71, UR6, P1 ;  /* 0x0000000647007c0c */ /* 0x000fe40008fa6670 */
[----:B------:R-:W-:Y:S02]  /*2960*/  LEA.HI.X R71, R65, UR5, R72, 0x2, P4 ;  /* 0x0000000541477c11 */ /* 0x000fe4000a0f1448 */
[----:B------:R-:W-:-:S02]  /*2970*/  ISETP.GT.U32.AND P3, PT, R82, R79, PT ;  /* 0x0000004f5200720c */ /* 0x000fc40003f64070 */
[----:B------:R-:W-:Y:S01]  /*2980*/  IADD3 R81, P6, PT, R92, R41, RZ ;  /* 0x000000295c517210 */ /* 0x000fe20007fde0ff */
[----:B0-----:R-:W-:Y:S01]  /*2990*/  IMAD R62, R90, UR6, RZ ;  /* 0x000000065a3e7c24 */ /* 0x001fe2000f8e02ff */
[-C--:B------:R-:W-:Y:S02]  /*29a0*/  VIMNMX R72, PT, PT, R82, R79.reuse, !PT ;  /* 0x0000004f52487248 */ /* 0x080fe40007fe0100 */
[CC--:B------:R-:W-:Y:S02]  /*29b0*/  ISETP.GT.U32.AND P2, PT, R84.reuse, R79.reuse, PT ;  /* 0x0000004f5400720c */ /* 0x0c0fe40003f44070 */
[----:B------:R-:W-:Y:S01]  /*29c0*/  VIMNMX R65, PT, PT, R84, R79, !PT ;  /* 0x0000004f54417248 */ /* 0x000fe20007fe0100 */
[----:B------:R0:W-:Y:S01]  /*29d0*/  @!P5 STG.E desc[UR8][R48.64+0x20], R61 ;  /* 0x0000203d3000d986 */ /* 0x0001e2000c101908 */
[----:B------:R-:W-:Y:S02]  /*29e0*/  LEA.HI.X.SX32 R92, R92, RZ, 0x1, P6 ;  /* 0x000000ff5c5c7211 */ /* 0x000fe400030f0eff */
[----:B------:R-:W-:Y:S01]  /*29f0*/  ISETP.GE.OR P3, PT, R72, UR6, P3 ;  /* 0x0000000648007c0c */ /* 0x000fe20009f66670 */
[----:B------:R-:W-:Y:S01]  /*2a00*/  IMAD R72, R78, UR6, RZ ;  /* 0x000000064e487c24 */ /* 0x000fe2000f8e02ff */
[----:B------:R-:W-:-:S02]  /*2a10*/  LEA R64, P6, R81, UR4, 0x2 ;  /* 0x0000000451407c11 */ /* 0x000fc4000f8c10ff */
[CC--:B------:R-:W-:Y:S02]  /*2a20*/  ISETP.GT.U32.AND P4, PT, R42.reuse, R79.reuse, PT ;  /* 0x0000004f2a00720c */ /* 0x0c0fe40003f84070 */
[-C--:B------:R-:W-:Y:S02]  /*2a30*/  VIMNMX R73, PT, PT, R42, R79.reuse, !PT ;  /* 0x0000004f2a497248 */ /* 0x080fe40007fe0100 */
[----:B------:R-:W-:Y:S02]  /*2a40*/  ISETP.GE.OR P2, PT, R65, UR6, P2 ;  /* 0x0000000641007c0c */ /* 0x000fe40009746670 */
[----:B------:R-:W-:Y:S02]  /*2a50*/  LEA.HI.X R65, R81, UR5, R92, 0x2, P6 ;  /* 0x0000000551417c11 */ /* 0x000fe4000b0f145c */
[----:B------:R-:W-:Y:S02]  /*2a60*/  ISETP.GT.U32.AND P0, PT, R80, R79, PT ;  /* 0x0000004f5000720c */ /* 0x000fe40003f04070 */
[----:B------:R-:W-:-:S02]  /*2a70*/  IADD3 R74, P6, PT, R72, R41, RZ ;  /* 0x00000029484a7210 */ /* 0x000fc40007fde0ff */
[-C--:B------:R-:W-:Y:S02]  /*2a80*/  VIMNMX R63, PT, PT, R80, R79.reuse, !PT ;  /* 0x0000004f503f7248 */ /* 0x080fe40007fe0100 */
[----:B------:R-:W-:Y:S02]  /*2a90*/  ISETP.GE.OR P4, PT, R73, UR6, P4 ;  /* 0x0000000649007c0c */ /* 0x000fe4000a786670 */
[CC--:B------:R-:W-:Y:S01]  /*2aa0*/  ISETP.GT.U32.AND P5, PT, R78.reuse, R79.reuse, PT ;  /* 0x0000004f4e00720c */ /* 0x0c0fe20003fa4070 */
[----:B------:R1:W-:Y:S01]  /*2ab0*/  @!P2 STG.E desc[UR8][R66.64+0x20], R60 ;  /* 0x0000203c4200a986 */ /* 0x0003e2000c101908 */
[----:B------:R-:W-:Y:S02]  /*2ac0*/  VIMNMX R73, PT, PT, R78, R79, !PT ;  /* 0x0000004f4e497248 */ /* 0x000fe40007fe0100 */
[----:B------:R-:W-:Y:S01]  /*2ad0*/  LEA.HI.X.SX32 R75, R72, RZ, 0x1, P6 ;  /* 0x000000ff484b7211 */ /* 0x000fe200030f0eff */
[----:B------:R-:W-:Y:S01]  /*2ae0*/  @!P3 STG.E desc[UR8][R46.64+0x20], R59 ;  /* 0x0000203b2e00b986 */ /* 0x000fe2000c101908 */
[----:B------:R-:W-:Y:S01]  /*2af0*/  ISETP.GE.OR P0, PT, R63, UR6, P0 ;  /* 0x000000063f007c0c */ /* 0x000fe20008706670 */
[----:B------:R-:W-:Y:S01]  /*2b00*/  VIADD R63, R41, 0x10 ;  /* 0x00000010293f7836 */ /* 0x000fe20000000000 */
[----:B------:R-:W-:-:S02]  /*2b10*/  LEA R72, P6, R74, UR4, 0x2 ;  /* 0x000000044a487c11 */ /* 0x000fc4000f8c10ff */
[----:B------:R-:W-:Y:S01]  /*2b20*/  ISETP.GE.OR P5, PT, R73, UR6, P5 ;  /* 0x0000000649007c0c */ /* 0x000fe2000afa6670 */
[----:B------:R2:W-:Y:S01]  /*2b30*/  @!P4 STG.E desc[UR8][R70.64+0x20], R58 ;  /* 0x0000203a4600c986 */ /* 0x0005e2000c101908 */
[----:B------:R-:W-:Y:S02]  /*2b40*/  LEA.HI.X R73, R74, UR5, R75, 0x2, P6 ;  /* 0x000000054a497c11 */ /* 0x000fe4000b0f144b */
[----:B------:R-:W-:Y:S02]  /*2b50*/  IADD3 R75, P6, PT, R62, R41, RZ ;  /* 0x000000293e4b7210 */ /* 0x000fe40007fde0ff */
[CC--:B------:R-:W-:Y:S02]  /*2b60*/  ISETP.GT.U32.AND P2, PT, R90.reuse, R79.reuse, PT ;  /* 0x0000004f5a00720c */ /* 0x0c0fe40003f44070 */
[----:B------:R-:W-:Y:S01]  /*2b70*/  VIMNMX R79, PT, PT, R90, R79, !PT ;  /* 0x0000004f5a4f7248 */ /* 0x000fe20007fe0100 */
[----:B------:R-:W-:Y:S01]  /*2b80*/  @!P0 STG.E desc[UR8][R64.64+0x20], R57 ;  /* 0x0000203940008986 */ /* 0x000fe2000c101908 */
[----:B------:R-:W-:-:S02]  /*2b90*/  ISETP.GT.U32.AND P3, PT, R88, R63, PT ;  /* 0x0000003f5800720c */ /* 0x000fc40003f64070 */
[-C--:B0-----:R-:W-:Y:S01]  /*2ba0*/  VIMNMX R61, PT, PT, R88, R63.reuse, !PT ;  /* 0x0000003f583d7248 */ /* 0x081fe20007fe0100 */
[----:B------:R0:W-:Y:S01]  /*2bb0*/  @!P5 STG.E desc[UR8][R72.64+0x20], R56 ;  /* 0x000020384800d986 */ /* 0x0001e2000c101908 */
[----:B------:R-:W-:Y:S02]  /*2bc0*/  LEA.HI.X.SX32 R62, R62, RZ, 0x1, P6 ;  /* 0x000000ff3e3e7211 */ /* 0x000fe400030f0eff */
[----:B-1----:R-:W-:Y:S02]  /*2bd0*/  LEA R60, P6, R75, UR4, 0x2 ;  /* 0x000000044b3c7c11 */ /* 0x002fe4000f8c10ff */
[CC--:B------:R-:W-:Y:S02]  /*2be0*/  ISETP.GT.U32.AND P4, PT, R86.reuse, R63.reuse, PT ;  /* 0x0000003f5600720c */ /* 0x0c0fe40003f84070 */
[-C--:B------:R-:W-:Y:S02]  /*2bf0*/  VIMNMX R74, PT, PT, R86, R63.reuse, !PT ;  /* 0x0000003f564a7248 */ /* 0x080fe40007fe0100 */
[----:B--2---:R-:W-:-:S02]  /*2c00*/  VIMNMX R58, PT, PT, R84, R63, !PT ;  /* 0x0000003f543a7248 */ /* 0x004fc40007fe0100 */
[----:B------:R-:W-:Y:S02]  /*2c10*/  ISETP.GE.OR P2, PT, R79, UR6, P2 ;  /* 0x000000064f007c0c */ /* 0x000fe40009746670 */
[----:B------:R-:W-:Y:S02]  /*2c20*/  ISETP.GE.OR P3, PT, R61, UR6, P3 ;  /* 0x000000063d007c0c */ /* 0x000fe40009f66670 */
[CC--:B------:R-:W-:Y:S02]  /*2c30*/  ISETP.GT.U32.AND P0, PT, R82.reuse, R63.reuse, PT ;  /* 0x0000003f5200720c */ /* 0x0c0fe40003f04070 */
[----:B------:R-:W-:Y:S02]  /*2c40*/  VIMNMX R59, PT, PT, R82, R63, !PT ;  /* 0x0000003f523b7248 */ /* 0x000fe40007fe0100 */
[----:B------:R-:W-:Y:S02]  /*2c50*/  LEA.HI.X R61, R75, UR5, R62, 0x2, P6 ;  /* 0x000000054b3d7c11 */ /* 0x000fe4000b0f143e */
[----:B------:R-:W-:-:S02]  /*2c60*/  ISETP.GE.OR P4, PT, R74, UR6, P4 ;  /* 0x000000064a007c0c */ /* 0x000fc4000a786670 */
[CC--:B------:R-:W-:Y:S01]  /*2c70*/  ISETP.GT.U32.AND P5, PT, R42.reuse, R63.reuse, PT ;  /* 0x0000003f2a00720c */ /* 0x0c0fe20003fa4070 */
[----:B------:R1:W-:Y:S01]  /*2c80*/  @!P2 STG.E desc[UR8][R60.64+0x20], R55 ;  /* 0x000020373c00a986 */ /* 0x0003e2000c101908 */
[-C--:B------:R-:W-:Y:S02]  /*2c90*/  VIMNMX R62, PT, PT, R42, R63.reuse, !PT ;  /* 0x0000003f2a3e7248 */ /* 0x080fe40007fe0100 */
[----:B------:R-:W-:Y:S01]  /*2ca0*/  ISETP.GE.OR P6, PT, R58, UR6, P1 ;  /* 0x000000063a007c0c */ /* 0x000fe20008fc6670 */
[----:B------:R-:W-:Y:S01]  /*2cb0*/  @!P3 STG.E desc[UR8][R68.64+0x40], R54 ;  /* 0x000040364400b986 */ /* 0x000fe2000c101908 */
[----:B------:R-:W-:Y:S02]  /*2cc0*/  ISETP.GE.OR P0, PT, R59, UR6, P0 ;  /* 0x000000063b007c0c */ /* 0x000fe40008706670 */
[----:B------:R-:W-:Y:S02]  /*2cd0*/  ISETP.GE.OR P5, PT, R62, UR6, P5 ;  /* 0x000000063e007c0c */ /* 0x000fe4000afa6670 */
[CC--:B------:R-:W-:Y:S01]  /*2ce0*/  ISETP.GT.U32.AND P2, PT, R80.reuse, R63.reuse, PT ;  /* 0x0000003f5000720c */ /* 0x0c0fe20003f44070 */
[----:B------:R2:W-:Y:S01]  /*2cf0*/  @!P4 STG.E desc[UR8][R48.64+0x40], R53 ;  /* 0x000040353000c986 */ /* 0x0005e2000c101908 */
[----:B0-----:R-:W-:-:S02]  /*2d00*/  VIMNMX R56, PT, PT, R80, R63, !PT ;  /* 0x0000003f50387248 */ /* 0x001fc40007fe0100 */
[----:B-1----:R-:W-:Y:S02]  /*2d10*/  IADD3 R55, PT, PT, R41, 0x18, RZ ;  /* 0x0000001829377810 */ /* 0x002fe40007ffe0ff */
[-C--:B------:R-:W-:Y:S01]  /*2d20*/  ISETP.GT.U32.AND P3, PT, R78, R63.reuse, PT ;  /* 0x0000003f4e00720c */ /* 0x080fe20003f64070 */
[----:B------:R-:W-:Y:S01]  /*2d30*/  @!P6 STG.E desc[UR8][R66.64+0x40], R52 ;  /* 0x000040344200e986 */ /* 0x000fe2000c101908 */
[-C--:B------:R-:W-:Y:S02]  /*2d40*/  ISETP.GT.U32.AND P4, PT, R90, R63.reuse, PT ;  /* 0x0000003f5a00720c */ /* 0x080fe40003f84070 */
[-C--:B------:R-:W-:Y:S01]  /*2d50*/  VIMNMX R57, PT, PT, R78, R63.reuse, !PT ;  /* 0x0000003f4e397248 */ /* 0x080fe20007fe0100 */
[----:B------:R-:W-:Y:S01]  /*2d60*/  @!P0 STG.E desc[UR8][R46.64+0x40], R51 ;  /* 0x000040332e008986 */ /* 0x000fe2000c101908 */
[----:B------:R-:W-:Y:S02]  /*2d70*/  VIMNMX R63, PT, PT, R90, R63, !PT ;  /* 0x0000003f5a3f7248 */ /* 0x000fe40007fe0100 */
[CC--:B------:R-:W-:Y:S01]  /*2d80*/  ISETP.GT.U32.AND P0, PT, R88.reuse, R55.reuse, PT ;  /* 0x000000375800720c */ /* 0x0c0fe20003f04070 */
[----:B------:R0:W-:Y:S01]  /*2d90*/  @!P5 STG.E desc[UR8][R70.64+0x40], R50 ;  /* 0x000040324600d986 */ /* 0x0001e2000c101908 */
[----:B--2---:R-:W-:-:S02]  /*2da0*/  VIMNMX R53, PT, PT, R88, R55, !PT ;  /* 0x0000003758357248 */ /* 0x004fc40007fe0100 */
[----:B------:R-:W-:Y:S02]  /*2db0*/  ISETP.GE.OR P2, PT, R56, UR6, P2 ;  /* 0x0000000638007c0c */ /* 0x000fe40009746670 */
[CC--:B------:R-:W-:Y:S02]  /*2dc0*/  ISETP.GT.U32.AND P6, PT, R86.reuse, R55.reuse, PT ;  /* 0x000000375600720c */ /* 0x0c0fe40003fc4070 */
[-C--:B------:R-:W-:Y:S02]  /*2dd0*/  VIMNMX R54, PT, PT, R86, R55.reuse, !PT ;  /* 0x0000003756367248 */ /* 0x080fe40007fe0100 */
[----:B------:R-:W-:Y:S02]  /*2de0*/  ISETP.GE.OR P3, PT, R57, UR6, P3 ;  /* 0x0000000639007c0c */ /* 0x000fe40009f66670 */
[CC--:B------:R-:W-:Y:S02]  /*2df0*/  ISETP.GT.U32.AND P5, PT, R84.reuse, R55.reuse, PT ;  /* 0x000000375400720c */ /* 0x0c0fe40003fa4070 */
[----:B------:R-:W-:-:S02]  /*2e00*/  VIMNMX R56, PT, PT, R84, R55, !PT ;  /* 0x0000003754387248 */ /* 0x000fc40007fe0100 */
[----:B------:R-:W-:Y:S01]  /*2e10*/  ISETP.GE.OR P4, PT, R63, UR6, P4 ;  /* 0x000000063f007c0c */ /* 0x000fe2000a786670 */
[----:B------:R1:W-:Y:S01]  /*2e20*/  @!P2 STG.E desc[UR8][R64.64+0x40], R45 ;  /* 0x0000402d4000a986 */ /* 0x0003e2000c101908 */
[----:B------:R-:W-:Y:S02]  /*2e30*/  ISETP.GE.OR P0, PT, R53, UR6, P0 ;  /* 0x0000000635007c0c */ /* 0x000fe40008706670 */
[----:B------:R-:W-:Y:S02]  /*2e40*/  ISETP.GE.OR P6, PT, R54, UR6, P6 ;  /* 0x0000000636007c0c */ /* 0x000fe4000b7c6670 */
[----:B------:R-:W-:Y:S01]  /*2e50*/  ISETP.GE.OR P5, PT, R56, UR6, P5 ;  /* 0x0000000638007c0c */ /* 0x000fe2000afa6670 */
[----:B------:R2:W-:Y:S01]  /*2e60*/  @!P3 STG.E desc[UR8][R72.64+0x40], R44 ;  /* 0x0000402c4800b986 */ /* 0x0005e2000c101908 */
[-C--:B0-----:R-:W-:Y:S02]  /*2e70*/  VIMNMX R50, PT, PT, R82, R55.reuse, !PT ;  /* 0x0000003752327248 */ /* 0x081fe40007fe0100 */
[----:B------:R-:W-:-:S02]  /*2e80*/  ISETP.GT.U32.AND P2, PT, R42, R55, PT ;  /* 0x000000372a00720c */ /* 0x000fc40003f44070 */
[-C--:B------:R-:W-:Y:S01]  /*2e90*/  VIMNMX R51, PT, PT, R42, R55.reuse, !PT ;  /* 0x000000372a337248 */ /* 0x080fe20007fe0100 */
[----:B------:R0:W-:Y:S01]  /*2ea0*/  @!P4 STG.E desc[UR8][R60.64+0x40], R43 ;  /* 0x0000402b3c00c986 */ /* 0x0001e2000c101908 */
[CC--:B------:R-:W-:Y:S01]  /*2eb0*/  ISETP.GT.U32.AND P3, PT, R80.reuse, R55.reuse, PT ;  /* 0x000000375000720c */ /* 0x0c0fe20003f64070 */
[----:B-1----:R-:W-:Y:S01]  /*2ec0*/  VIADD R45, R41, 0x20 ;  /* 0x00000020292d7836 */ /* 0x002fe20000000000 */
[-C--:B------:R-:W-:Y:S01]  /*2ed0*/  VIMNMX R52, PT, PT, R80, R55.reuse, !PT ;  /* 0x0000003750347248 */ /* 0x080fe20007fe0100 */
[----:B------:R-:W-:Y:S01]  /*2ee0*/  @!P0 STG.E desc[UR8][R68.64+0x60], R40 ;  /* 0x0000602844008986 */ /* 0x000fe2000c101908 */
[----:B------:R-:W-:Y:S02]  /*2ef0*/  ISETP.GE.OR P4, PT, R50, UR6, P1 ;  /* 0x0000000632007c0c */ /* 0x000fe40008f86670 */
[----:B------:R-:W-:Y:S01]  /*2f00*/  ISETP.GE.OR P2, PT, R51, UR6, P2 ;  /* 0x0000000633007c0c */ /* 0x000fe20009746670 */
[----:B------:R-:W-:Y:S01]  /*2f10*/  @!P6 STG.E desc[UR8][R48.64+0x60], R39 ;  /* 0x000060273000e986 */ /* 0x000fe2000c101908 */
[----:B------:R-:W-:-:S02]  /*2f20*/  ISETP.GT.U32.AND P0, PT, R78, R55, PT ;  /* 0x000000374e00720c */ /* 0x000fc40003f04070 */
[-C--:B--2---:R-:W-:Y:S01]  /*2f30*/  VIMNMX R44, PT, PT, R78, R55.reuse, !PT ;  /* 0x000000374e2c7248 */ /* 0x084fe20007fe0100 */
[----:B------:R1:W-:Y:S01]  /*2f40*/  @!P5 STG.E desc[UR8][R66.64+0x60], R38 ;  /* 0x000060264200d986 */ /* 0x0003e2000c101908 */
[-C--:B------:R-:W-:Y:S02]  /*2f50*/  ISETP.GT.U32.AND P5, PT, R90, R55.reuse, PT ;  /* 0x000000375a00720c */ /* 0x080fe40003fa4070 */
[----:B------:R-:W-:Y:S02]  /*2f60*/  ISETP.GE.OR P3, PT, R52, UR6, P3 ;  /* 0x0000000634007c0c */ /* 0x000fe40009f66670 */
[----:B------:R-:W-:Y:S01]  /*2f70*/  VIMNMX R55, PT, PT, R90, R55, !PT ;  /* 0x000000375a377248 */ /* 0x000fe20007fe0100 */
[----:B------:R-:W-:Y:S01]  /*2f80*/  @!P4 STG.E desc[UR8][R46.64+0x60], R37 ;  /* 0x000060252e00c986 */ /* 0x000fe2000c101908 */
[CC--:B------:R-:W-:Y:S02]  /*2f90*/  ISETP.GT.U32.AND P6, PT, R88.reuse, R45.reuse, PT ;  /* 0x0000002d5800720c */ /* 0x0c0fe40003fc4070 */
[----:B0-----:R-:W-:Y:S01]  /*2fa0*/  VIMNMX R43, PT, PT, R88, R45, !PT ;  /* 0x0000002d582b7248 */ /* 0x001fe20007fe0100 */
[----:B------:R-:W-:Y:S01]  /*2fb0*/  @!P2 STG.E desc[UR8][R70.64+0x60], R36 ;  /* 0x000060244600a986 */ /* 0x000fe2000c101908 */
[----:B------:R-:W-:-:S02]  /*2fc0*/  ISETP.GE.OR P0, PT, R44, UR6, P0 ;  /* 0x000000062c007c0c */ /* 0x000fc40008706670 */
[----:B------:R-:W-:Y:S02]  /*2fd0*/  ISETP.GE.OR P5, PT, R55, UR6, P5 ;  /* 0x0000000637007c0c */ /* 0x000fe4000afa6670 */
[----:B------:R-:W-:Y:S01]  /*2fe0*/  ISETP.GE.OR P6, PT, R43, UR6, P6 ;  /* 0x000000062b007c0c */ /* 0x000fe2000b7c6670 */
[----:B------:R0:W-:Y:S01]  /*2ff0*/  @!P3 STG.E desc[UR8][R64.64+0x60], R35 ;  /* 0x000060234000b986 */ /* 0x0001e2000c101908 */
[CC--:B------:R-:W-:Y:S02]  /*3000*/  ISETP.GT.U32.AND P2, PT, R86.reuse, R45.reuse, PT ;  /* 0x0000002d5600720c */ /* 0x0c0fe40003f44070 */
[-C--:B-1----:R-:W-:Y:S02]  /*3010*/  VIMNMX R38, PT, PT, R86, R45.reuse, !PT ;  /* 0x0000002d56267248 */ /* 0x082fe40007fe0100 */
[CC--:B------:R-:W-:Y:S02]  /*3020*/  ISETP.GT.U32.AND P4, PT, R84.reuse, R45.reuse, PT ;  /* 0x0000002d5400720c */ /* 0x0c0fe40003f84070 */
[-C--:B------:R-:W-:Y:S01]  /*3030*/  VIMNMX R39, PT, PT, R84, R45.reuse, !PT ;  /* 0x0000002d54277248 */ /* 0x080fe20007fe0100 */
[----:B------:R-:W-:Y:S01]  /*3040*/  @!P0 STG.E desc[UR8][R72.64+0x60], R34 ;  /* 0x0000602248008986 */ /* 0x000fe2000c101908 */
[----:B------:R-:W-:-:S02]  /*3050*/  ISETP.GT.U32.AND P3, PT, R82, R45, PT ;  /* 0x0000002d5200720c */ /* 0x000fc40003f64070 */
[-C--:B------:R-:W-:Y:S01]  /*3060*/  VIMNMX R40, PT, PT, R82, R45.reuse, !PT ;  /* 0x0000002d52287248 */ /* 0x080fe20007fe0100 */
[----:B------:R1:W-:Y:S01]  /*3070*/  @!P5 STG.E desc[UR8][R60.64+0x60], R33 ;  /* 0x000060213c00d986 */ /* 0x0003e2000c101908 */
[----:B------:R-:W-:Y:S02]  /*3080*/  ISETP.GE.OR P2, PT, R38, UR6, P2 ;  /* 0x0000000626007c0c */ /* 0x000fe40009746670 */
[----:B------:R-:W-:Y:S01]  /*3090*/  ISETP.GE.OR P4, PT, R39, UR6, P4 ;  /* 0x0000000627007c0c */ /* 0x000fe2000a786670 */
[----:B------:R2:W-:Y:S01]  /*30a0*/  @!P6 STG.E desc[UR8][R68.64+0x80], R32 ;  /* 0x000080204400e986 */ /* 0x0005e2000c101908 */
[-C--:B0-----:R-:W-:Y:S02]  /*30b0*/  VIMNMX R35, PT, PT, R42, R45.reuse, !PT ;  /* 0x0000002d2a237248 */ /* 0x081fe40007fe0100 */
[----:B------:R-:W-:Y:S02]  /*30c0*/  ISETP.GE.OR P3, PT, R40, UR6, P3 ;  /* 0x0000000628007c0c */ /* 0x000fe40009f66670 */
[----:B------:R-:W-:-:S02]  /*30d0*/  ISETP.GT.U32.AND P5, PT, R80, R45, PT ;  /* 0x0000002d5000720c */ /* 0x000fc40003fa4070 */
[-C--:B------:R-:W-:Y:S02]  /*30e0*/  VIMNMX R36, PT, PT, R80, R45.reuse, !PT ;  /* 0x0000002d50247248 */ /* 0x080fe40007fe0100 */
[CC--:B------:R-:W-:Y:S01]  /*30f0*/  ISETP.GT.U32.AND P0, PT, R78.reuse, R45.reuse, PT ;  /* 0x0000002d4e00720c */ /* 0x0c0fe20003f04070 */
[----:B------:R-:W-:Y:S01]  /*3100*/  @!P2 STG.E desc[UR8][R48.64+0x80], R31 ;  /* 0x0000801f3000a986 */ /* 0x000fe2000c101908 */
[----:B------:R-:W-:Y:S02]  /*3110*/  VIMNMX R37, PT, PT, R78, R45, !PT ;  /* 0x0000002d4e257248 */ /* 0x000fe40007fe0100 */
[----:B------:R-:W-:Y:S01]  /*3120*/  ISETP.GE.OR P6, PT, R35, UR6, P1 ;  /* 0x0000000623007c0c */ /* 0x000fe20008fc6670 */
[----:B------:R-:W-:Y:S01]  /*3130*/  @!P4 STG.E desc[UR8][R66.64+0x80], R30 ;  /* 0x0000801e4200c986 */ /* 0x000fe2000c101908 */
[----:B------:R-:W-:Y:S02]  /*3140*/  ISETP.GE.OR P5, PT, R36, UR6, P5 ;  /* 0x0000000624007c0c */ /* 0x000fe4000afa6670 */
[----:B------:R-:W-:Y:S01]  /*3150*/  ISETP.GE.OR P0, PT, R37, UR6, P0 ;  /* 0x0000000625007c0c */ /* 0x000fe20008706670 */
[----:B------:R0:W-:Y:S01]  /*3160*/  @!P3 STG.E desc[UR8][R46.64+0x80], R29 ;  /* 0x0000801d2e00b986 */ /* 0x0001e2000c101908 */
[----:B-1----:R-:W-:-:S02]  /*3170*/  IADD3 R33, PT, PT, R41, 0x28, RZ ;  /* 0x0000002829217810 */ /* 0x002fc40007ffe0ff */
[CC--:B------:R-:W-:Y:S02]  /*3180*/  ISETP.GT.U32.AND P3, PT, R90.reuse, R45.reuse, PT ;  /* 0x0000002d5a00720c */ /* 0x0c0fe40003f64070 */
[----:B------:R-:W-:Y:S02]  /*3190*/  VIMNMX R45, PT, PT, R90, R45, !PT ;  /* 0x0000002d5a2d7248 */ /* 0x000fe40007fe0100 */
[CC--:B------:R-:W-:Y:S01]  /*31a0*/  ISETP.GT.U32.AND P4, PT, R88.reuse, R33.reuse, PT ;  /* 0x000000215800720c */ /* 0x0c0fe20003f84070 */
[----:B------:R-:W-:Y:S01]  /*31b0*/  @!P6 STG.E desc[UR8][R70.64+0x80], R28 ;  /* 0x0000801c4600e986 */ /* 0x000fe2000c101908 */
[-C--:B--2---:R-:W-:Y:S02]  /*31c0*/  VIMNMX R32, PT, PT, R88, R33.reuse, !PT ;  /* 0x0000002158207248 */ /* 0x084fe40007fe0100 */
[CC--:B------:R-:W-:Y:S01]  /*31d0*/  ISETP.GT.U32.AND P2, PT, R86.reuse, R33.reuse, PT ;  /* 0x000000215600720c */ /* 0x0c0fe20003f44070 */
[----:B------:R-:W-:Y:S01]  /*31e0*/  @!P5 STG.E desc[UR8][R64.64+0x80], R27 ;  /* 0x0000801b4000d986 */ /* 0x000fe2000c101908 */
[----:B------:R-:W-:-:S02]  /*31f0*/  VIMNMX R34, PT, PT, R86, R33, !PT ;  /* 0x0000002156227248 */ /* 0x000fc40007fe0100 */
[----:B------:R-:W-:Y:S01]  /*3200*/  ISETP.GE.OR P3, PT, R45, UR6, P3 ;  /* 0x000000062d007c0c */ /* 0x000fe20009f66670 */
[----:B------:R1:W-:Y:S01]  /*3210*/  @!P0 STG.E desc[UR8][R72.64+0x80], R26 ;  /* 0x0000801a48008986 */ /* 0x0003e2000c101908 */
[CC--:B------:R-:W-:Y:S02]  /*3220*/  ISETP.GT.U32.AND P0, PT, R84.reuse, R33.reuse, PT ;  /* 0x000000215400720c */ /* 0x0c0fe40003f04070 */
[-C--:B0-----:R-:W-:Y:S02]  /*3230*/  VIMNMX R29, PT, PT, R84, R33.reuse, !PT ;  /* 0x00000021541d7248 */ /* 0x081fe40007fe0100 */
[----:B------:R-:W-:Y:S02]  /*3240*/  ISETP.GE.OR P4, PT, R32, UR6, P4 ;  /* 0x0000000620007c0c */ /* 0x000fe4000a786670 */
[CC--:B------:R-:W-:Y:S02]  /*3250*/  ISETP.GT.U32.AND P6, PT, R82.reuse, R33.reuse, PT ;  /* 0x000000215200720c */ /* 0x0c0fe40003fc4070 */
[----:B------:R-:W-:-:S02]  /*3260*/  VIMNMX R30, PT, PT, R82, R33, !PT ;  /* 0x00000021521e7248 */ /* 0x000fc40007fe0100 */
[CC--:B------:R-:W-:Y:S01]  /*3270*/  ISETP.GT.U32.AND P5, PT, R42.reuse, R33.reuse, PT ;  /* 0x000000212a00720c */ /* 0x0c0fe20003fa4070 */
[----:B------:R0:W-:Y:S01]  /*3280*/  @!P3 STG.E desc[UR8][R60.64+0x80], R25 ;  /* 0x000080193c00b986 */ /* 0x0001e2000c101908 */
[----:B------:R-:W-:Y:S02]  /*3290*/  VIMNMX R31, PT, PT, R42, R33, !PT ;  /* 0x000000212a1f7248 */ /* 0x000fe40007fe0100 */
[----:B------:R-:W-:Y:S02]  /*32a0*/  ISETP.GE.OR P2, PT, R34, UR6, P2 ;  /* 0x0000000622007c0c */ /* 0x000fe40009746670 */
[----:B------:R-:W-:Y:S01]  /*32b0*/  ISETP.GE.OR P0, PT, R29, UR6, P0 ;  /* 0x000000061d007c0c */ /* 0x000fe20008706670 */
[----:B------:R-:W-:Y:S01]  /*32c0*/  @!P4 STG.E desc[UR8][R68.64+0xa0], R24 ;  /* 0x0000a0184400c986 */ /* 0x000fe2000c101908 */
[----:B------:R-:W-:Y:S02]  /*32d0*/  ISETP.GE.OR P6, PT, R30, UR6, P6 ;  /* 0x000000061e007c0c */ /* 0x000fe4000b7c6670 */
[----:B------:R-:W-:-:S02]  /*32e0*/  ISETP.GE.OR P5, PT, R31, UR6, P5 ;  /* 0x000000061f007c0c */ /* 0x000fc4000afa6670 */
[-C--:B-1----:R-:W-:Y:S01]  /*32f0*/  VIMNMX R26, PT, PT, R80, R33.reuse, !PT ;  /* 0x00000021501a7248 */ /* 0x082fe20007fe0100 */
[----:B0-----:R-:W-:Y:S01]  /*3300*/  VIADD R25, R41, 0x30 ;  /* 0x0000003029197836 */ /* 0x001fe20000000000 */
[-C--:B------:R-:W-:Y:S02]  /*3310*/  ISETP.GT.U32.AND P4, PT, R78, R33.reuse, PT ;  /* 0x000000214e00720c */ /* 0x080fe40003f84070 */
[-C--:B------:R-:W-:Y:S01]  /*3320*/  ISETP.GT.U32.AND P3, PT, R90, R33.reuse, PT ;  /* 0x000000215a00720c */ /* 0x080fe20003f64070 */
[----:B------:R0:W-:Y:S01]  /*3330*/  @!P2 STG.E desc[UR8][R48.64+0xa0], R23 ;  /* 0x0000a0173000a986 */ /* 0x0001e2000c101908 */
[-C--:B------:R-:W-:Y:S02]  /*3340*/  VIMNMX R27, PT, PT, R78, R33.reuse, !PT ;  /* 0x000000214e1b7248 */ /* 0x080fe40007fe0100 */
[----:B------:R-:W-:Y:S01]  /*3350*/  VIMNMX R33, PT, PT, R90, R33, !PT ;  /* 0x000000215a217248 */ /* 0x000fe20007fe0100 */
[----:B------:R-:W-:Y:S01]  /*3360*/  @!P0 STG.E desc[UR8][R66.64+0xa0], R22 ;  /* 0x0000a01642008986 */ /* 0x000fe2000c101908 */
[----:B------:R-:W-:-:S02]  /*3370*/  ISETP.GE.OR P2, PT, R26, UR6, P1 ;  /* 0x000000061a007c0c */ /* 0x000fc40008f46670 */
[----:B------:R-:W-:Y:S01]  /*3380*/  ISETP.GE.OR P4, PT, R27, UR6, P4 ;  /* 0x000000061b007c0c */ /* 0x000fe2000a786670 */
[----:B------:R-:W-:Y:S01]  /*3390*/  @!P6 STG.E desc[UR8][R46.64+0xa0], R21 ;  /* 0x0000a0152e00e986 */ /* 0x000fe2000c101908 */
[CC--:B------:R-:W-:Y:S02]  /*33a0*/  ISETP.GT.U32.AND P6, PT, R88.reuse, R25.reuse, PT ;  /* 0x000000195800720c */ /* 0x0c0fe40003fc4070 */
[----:B------:R-:W-:Y:S01]  /*33b0*/  ISETP.GE.OR P3, PT, R33, UR6, P3 ;  /* 0x0000000621007c0c */ /* 0x000fe20009f66670 */
[----:B------:R1:W-:Y:S01]  /*33c0*/  @!P5 STG.E desc[UR8][R70.64+0xa0], R20 ;  /* 0x0000a0144600d986 */ /* 0x0003e2000c101908 */
[-C--:B0-----:R-:W-:Y:S02]  /*33d0*/  VIMNMX R23, PT, PT, R88, R25.reuse, !PT ;  /* 0x0000001958177248 */ /* 0x081fe40007fe0100 */
[CC--:B------:R-:W-:Y:S02]  /*33e0*/  ISETP.GT.U32.AND P5, PT, R86.reuse, R25.reuse, PT ;  /* 0x000000195600720c */ /* 0x0c0fe40003fa4070 */
[-C--:B------:R-:W-:Y:S01]  /*33f0*/  VIMNMX R24, PT, PT, R86, R25.reuse, !PT ;  /* 0x0000001956187248 */ /* 0x080fe20007fe0100 */
[----:B------:R-:W-:Y:S01]  /*3400*/  @!P2 STG.E desc[UR8][R64.64+0xa0], R19 ;  /* 0x0000a0134000a986 */ /* 0x000fe2000c101908 */
[----:B------:R-:W-:-:S02]  /*3410*/  ISETP.GT.U32.AND P0, PT, R84, R25, PT ;  /* 0x000000195400720c */ /* 0x000fc40003f04070 */
[-C--:B------:R-:W-:Y:S01]  /*3420*/  VIMNMX R26, PT, PT, R84, R25.reuse, !PT ;  /* 0x00000019541a7248 */ /* 0x080fe20007fe0100 */
[----:B------:R-:W-:Y:S01]  /*3430*/  @!P4 STG.E desc[UR8][R72.64+0xa0], R18 ;  /* 0x0000a0124800c986 */ /* 0x000fe2000c101908 */
[----:B------:R-:W-:Y:S02]  /*3440*/  ISETP.GE.OR P6, PT, R23, UR6, P6 ;  /* 0x0000000617007c0c */ /* 0x000fe4000b7c6670 */
[----:B------:R-:W-:Y:S01]  /*3450*/  ISETP.GE.OR P5, PT, R24, UR6, P5 ;  /* 0x0000000618007c0c */ /* 0x000fe2000afa6670 */
[----:B------:R0:W-:Y:S01]  /*3460*/  @!P3 STG.E desc[UR8][R60.64+0xa0], R17 ;  /* 0x0000a0113c00b986 */ /* 0x0001e2000c101908 */
[----:B------:R-:W-:Y:S02]  /*3470*/  ISETP.GE.OR P0, PT, R26, UR6, P0 ;  /* 0x000000061a007c0c */ /* 0x000fe40008706670 */
[CC--:B------:R-:W-:Y:S02]  /*3480*/  ISETP.GT.U32.AND P3, PT, R82.reuse, R25.reuse, PT ;  /* 0x000000195200720c */ /* 0x0c0fe40003f64070 */
[----:B-1----:R-:W-:-:S02]  /*3490*/  VIMNMX R20, PT, PT, R82, R25, !PT ;  /* 0x0000001952147248 */ /* 0x002fc40007fe0100 */
[----:B------:R-:W-:Y:S02]  /*34a0*/  IADD3 R41, PT, PT, R41, 0x38, RZ ;  /* 0x0000003829297810 */ /* 0x000fe40007ffe0ff */
[CC--:B------:R-:W-:Y:S01]  /*34b0*/  ISETP.GT.U32.AND P4, PT, R42.reuse, R25.reuse, PT ;  /* 0x000000192a00720c */ /* 0x0c0fe20003f84070 */
[----:B------:R1:W-:Y:S01]  /*34c0*/  @!P6 STG.E desc[UR8][R68.64+0xc0], R16 ;  /* 0x0000c0104400e986 */ /* 0x0003e2000c101908 */
[-C--:B------:R-:W-:Y:S02]  /*34d0*/  VIMNMX R21, PT, PT, R42, R25.reuse, !PT ;  /* 0x000000192a157248 */ /* 0x080fe40007fe0100 */
[CC--:B------:R-:W-:Y:S01]  /*34e0*/  ISETP.GT.U32.AND P2, PT, R80.reuse, R25.reuse, PT ;  /* 0x000000195000720c */ /* 0x0c0fe20003f44070 */
[----:B------:R1:W-:Y:S01]  /*34f0*/  @!P5 STG.E desc[UR8][R48.64+0xc0], R15 ;  /* 0x0000c00f3000d986 */ /* 0x0003e2000c101908 */
[-C--:B------:R-:W-:Y:S02]  /*3500*/  VIMNMX R22, PT, PT, R80, R25.reuse, !PT ;  /* 0x0000001950167248 */ /* 0x080fe40007fe0100 */
[-C--:B------:R-:W-:Y:S01]  /*3510*/  ISETP.GT.U32.AND P6, PT, R90, R25.reuse, PT ;  /* 0x000000195a00720c */ /* 0x080fe20003fc4070 */
[----:B------:R1:W-:Y:S01]  /*3520*/  @!P0 STG.E desc[UR8][R66.64+0xc0], R14 ;  /* 0x0000c00e42008986 */ /* 0x0003e2000c101908 */
[----:B0-----:R-:W-:-:S02]  /*3530*/  VIMNMX R17, PT, PT, R78, R25, !PT ;  /* 0x000000194e117248 */ /* 0x001fc40007fe0100 */
[----:B------:R-:W-:Y:S02]  /*3540*/  ISETP.GE.OR P3, PT, R20, UR6, P3 ;  /* 0x0000000614007c0c */ /* 0x000fe40009f66670 */
[----:B------:R-:W-:Y:S02]  /*3550*/  VIMNMX R25, PT, PT, R90, R25, !PT ;  /* 0x000000195a197248 */ /* 0x000fe40007fe0100 */
[CC--:B------:R-:W-:Y:S02]  /*3560*/  ISETP.GT.U32.AND P5, PT, R88.reuse, R41.reuse, PT ;  /* 0x000000295800720c */ /* 0x0c0fe40003fa4070 */
[----:B------:R-:W-:Y:S02]  /*3570*/  ISETP.GE.OR P4, PT, R21, UR6, P4 ;  /* 0x0000000615007c0c */ /* 0x000fe4000a786670 */
[----:B------:R-:W-:Y:S02]  /*3580*/  VIMNMX R88, PT, PT, R88, R41, !PT ;  /* 0x0000002958587248 */ /* 0x000fe40007fe0100 */
[----:B------:R-:W-:-:S02]  /*3590*/  ISETP.GE.OR P2, PT, R22, UR6, P2 ;  /* 0x0000000616007c0c */ /* 0x000fc40009746670 */
[----:B------:R-:W-:Y:S01]  /*35a0*/  ISETP.GE.OR P0, PT, R17, UR6, P1 ;  /* 0x0000000611007c0c */ /* 0x000fe20008f06670 */
[----:B------:R1:W-:Y:S01]  /*35b0*/  @!P3 STG.E desc[UR8][R46.64+0xc0], R13 ;  /* 0x0000c00d2e00b986 */ /* 0x0003e2000c101908 */
[----:B------:R-:W-:Y:S02]  /*35c0*/  ISETP.GE.OR P6, PT, R25, UR6, P6 ;  /* 0x0000000619007c0c */ /* 0x000fe4000b7c6670 */
[----:B------:R-:W-:Y:S02]  /*35d0*/  ISETP.GE.OR P5, PT, R88, UR6, P5 ;  /* 0x0000000658007c0c */ /* 0x000fe4000afa6670 */
[CC--:B------:R-:W-:Y:S01]  /*35e0*/  ISETP.GT.U32.AND P3, PT, R86.reuse, R41.reuse, PT ;  /* 0x000000295600720c */ /* 0x0c0fe20003f64070 */
[----:B------:R1:W-:Y:S01]  /*35f0*/  @!P4 STG.E desc[UR8][R70.64+0xc0], R12 ;  /* 0x0000c00c4600c986 */ /* 0x0003e2000c101908 */
[-C--:B------:R-:W-:Y:S02]  /*3600*/  VIMNMX R86, PT, PT, R86, R41.reuse, !PT ;  /* 0x0000002956567248 */ /* 0x080fe40007fe0100 */
[CC--:B------:R-:W-:Y:S01]  /*3610*/  ISETP.GT.U32.AND P4, PT, R84.reuse, R41.reuse, PT ;  /* 0x000000295400720c */ /* 0x0c0fe20003f84070 */
[----:B------:R1:W-:Y:S01]  /*3620*/  @!P2 STG.E desc[UR8][R64.64+0xc0], R11 ;  /* 0x0000c00b4000a986 */ /* 0x0003e2000c101908 */
[----:B------:R-:W-:-:S02]  /*3630*/  VIMNMX R84, PT, PT, R84, R41, !PT ;  /* 0x0000002954547248 */ /* 0x000fc40007fe0100 */
[CC--:B------:R-:W-:Y:S01]  /*3640*/  ISETP.GT.U32.AND P2, PT, R82.reuse, R41.reuse, PT ;  /* 0x000000295200720c */ /* 0x0c0fe20003f44070 */
[----:B------:R1:W-:Y:S01]  /*3650*/  @!P0 STG.E desc[UR8][R72.64+0xc0], R10 ;  /* 0x0000c00a48008986 */ /* 0x0003e2000c101908 */
[-C--:B------:R-:W-:Y:S02]  /*3660*/  VIMNMX R82, PT, PT, R82, R41.reuse, !PT ;  /* 0x0000002952527248 */ /* 0x080fe40007fe0100 */
[CC--:B------:R-:W-:Y:S01]  /*3670*/  ISETP.GT.U32.AND P0, PT, R42.reuse, R41.reuse, PT ;  /* 0x000000292a00720c */ /* 0x0c0fe20003f04070 */
[----:B------:R1:W-:Y:S01]  /*3680*/  @!P6 STG.E desc[UR8][R60.64+0xc0], R9 ;  /* 0x0000c0093c00e986 */ /* 0x0003e2000c101908 */
[-C--:B------:R-:W-:Y:S02]  /*3690*/  VIMNMX R42, PT, PT, R42, R41.reuse, !PT ;  /* 0x000000292a2a7248 */ /* 0x080fe40007fe0100 */
[----:B------:R-:W-:Y:S01]  /*36a0*/  ISETP.GT.U32.AND P6, PT, R80, R41, PT ;  /* 0x000000295000720c */ /* 0x000fe20003fc4070 */
[----:B------:R1:W-:Y:S01]  /*36b0*/  @!P5 STG.E desc[UR8][R68.64+0xe0], R8 ;  /* 0x0000e0084400d986 */ /* 0x0003e2000c101908 */
[----:B------:R-:W-:-:S02]  /*36c0*/  ISETP.GE.OR P3, PT, R86, UR6, P3 ;  /* 0x0000000656007c0c */ /* 0x000fc40009f66670 */
[-C--:B------:R-:W-:Y:S02]  /*36d0*/  VIMNMX R80, PT, PT, R80, R41.reuse, !PT ;  /* 0x0000002950507248 */ /* 0x080fe40007fe0100 */
[-C--:B------:R-:W-:Y:S02]  /*36e0*/  ISETP.GT.U32.AND P5, PT, R78, R41.reuse, PT ;  /* 0x000000294e00720c */ /* 0x080fe40003fa4070 */
[----:B------:R-:W-:Y:S02]  /*36f0*/  ISETP.GE.OR P4, PT, R84, UR6, P4 ;  /* 0x0000000654007c0c */ /* 0x000fe4000a786670 */
[-C--:B------:R-:W-:Y:S02]  /*3700*/  VIMNMX R78, PT, PT, R78, R41.reuse, !PT ;  /* 0x000000294e4e7248 */ /* 0x080fe40007fe0100 */
[----:B------:R-:W-:Y:S02]  /*3710*/  ISETP.GE.OR P2, PT, R82, UR6, P2 ;  /* 0x0000000652007c0c */ /* 0x000fe40009746670 */
[----:B------:R-:W-:Y:S01]  /*3720*/  VIMNMX R41, PT, PT, R90, R41, !PT ;  /* 0x000000295a297248 */ /* 0x000fe20007fe0100 */
[----:B------:R1:W-:Y:S01]  /*3730*/  @!P3 STG.E desc[UR8][R48.64+0xe0], R7 ;  /* 0x0000e0073000b986 */ /* 0x0003e2000c101908 */
[----:B------:R-:W-:-:S02]  /*3740*/  ISETP.GE.OR P0, PT, R42, UR6, P0 ;  /* 0x000000062a007c0c */ /* 0x000fc40008706670 */
[----:B------:R-:W-:Y:S02]  /*3750*/  ISETP.GE.OR P6, PT, R80, UR6, P6 ;  /* 0x0000000650007c0c */ /* 0x000fe4000b7c6670 */
[----:B------:R-:W-:Y:S01]  /*3760*/  ISETP.GE.OR P5, PT, R78, UR6, P5 ;  /* 0x000000064e007c0c */ /* 0x000fe2000afa6670 */
[----:B------:R1:W-:Y:S01]  /*3770*/  @!P4 STG.E desc[UR8][R66.64+0xe0], R6 ;  /* 0x0000e0064200c986 */ /* 0x0003e2000c101908 */
[----:B------:R-:W-:-:S03]  /*3780*/  ISETP.GE.OR P1, PT, R41, UR6, P1 ;  /* 0x0000000629007c0c */ /* 0x000fc60008f26670 */
[----:B------:R1:W-:Y:S04]  /*3790*/  @!P2 STG.E desc[UR8][R46.64+0xe0], R5 ;  /* 0x0000e0052e00a986 */ /* 0x0003e8000c101908 */
[----:B------:R1:W-:Y:S04]  /*37a0*/  @!P0 STG.E desc[UR8][R70.64+0xe0], R4 ;  /* 0x0000e00446008986 */ /* 0x0003e8000c101908 */
[----:B------:R1:W-:Y:S04]  /*37b0*/  @!P6 STG.E desc[UR8][R64.64+0xe0], R3 ;  /* 0x0000e0034000e986 */ /* 0x0003e8000c101908 */
[----:B------:R1:W-:Y:S01]  /*37c0*/  @!P5 STG.E desc[UR8][R72.64+0xe0], R2 ;  /* 0x0000e0024800d986 */ /* 0x0003e2000c101908 */
[----:B------:R-:W-:Y:S05]  /*37d0*/  @P1 EXIT ;  /* 0x000000000000194d */ /* 0x000fea0003800000 */
[----:B------:R-:W-:Y:S01]  /*37e0*/  STG.E desc[UR8][R60.64+0xe0], R0 ;  /* 0x0000e0003c007986 */ /* 0x000fe2000c101908 */
[----:B------:R-:W-:Y:S05]  /*37f0*/  EXIT ;  /* 0x000000000000794d */ /* 0x000fea0003800000 */
.L_x_7:
[----:B------:R-:W-:-:S00]  /*3800*/  BRA `(.L_x_7) ;  /* 0xfffffffc00fc7947 */ /* 0x000fc0000383ffff */
[----:B------:R-:W-:-:S00]  /*3810*/  NOP ;  /* 0x0000000000007918 */ /* 0x000fc00000000000 */
        /* <DEDUP_REMOVED lines=14> */
.L_x_74:


//--------------------- .text._Z10preprocessiiiPfS_ --------------------------
	.section	.text._Z10preprocessiiiPfS_,"ax",@progbits
	.align	128
        .global         _Z10preprocessiiiPfS_
        .type           _Z10preprocessiiiPfS_,@function
        .size           _Z10preprocessiiiPfS_,(.L_x_73 - _Z10preprocessiiiPfS_)
        .other          _Z10preprocessiiiPfS_,@"STO_CUDA_ENTRY STV_DEFAULT"
_Z10preprocessiiiPfS_:
.text._Z10preprocessiiiPfS_:
[----:B------:R-:W-:Y:S01]  /*0000*/  LDC R1, c[0x0][0x37c] ;  /* 0x0000df00ff017b82 */ /* 0x000fe20000000800 */
[----:B------:R-:W0:Y:S07]  /*0010*/  S2R R3, SR_TID.X ;  /* 0x0000000000037919 */ /* 0x000e2e0000002100 */
[----:B------:R-:W0:Y:S01]  /*0020*/  S2UR UR6, SR_CTAID.X ;  /* 0x00000000000679c3 */ /* 0x000e220000002500 */
[----:B------:R-:W1:Y:S01]  /*0030*/  LDCU UR4, c[0x0][0x380] ;  /* 0x00007000ff0477ac */ /* 0x000e620008000800 */
[----:B------:R-:W1:Y:S06]  /*0040*/  LDCU UR5, c[0x0][0x388] ;  /* 0x00007100ff0577ac */ /* 0x000e6c0008000800 */
[----:B------:R-:W0:Y:S01]  /*0050*/  LDC R8, c[0x0][0x360] ;  /* 0x0000d800ff087b82 */ /* 0x000e220000000800 */
[----:B-1----:R-:W-:-:S04]  /*0060*/  UISETP.LT.AND UP0, UPT, UR4, UR5, UPT ;  /* 0x000000050400728c */ /* 0x002fc8000bf01270 */
[----:B------:R-:W-:Y:S01]  /*0070*/  USEL UR4, UR4, UR5, UP0 ;  /* 0x0000000504047287 */ /* 0x000fe20008000000 */
[----:B0-----:R-:W-:-:S05]  /*0080*/  IMAD R8, R8, UR6, R3 ;  /* 0x0000000608087c24 */ /* 0x001fca000f8e0203 */
[----:B------:R-:W-:-:S13]  /*0090*/  ISETP.LT.AND P0, PT, R8, UR4, PT ;  /* 0x0000000408007c0c */ /* 0x000fda000bf01270 */
[----:B------:R-:W-:Y:S05]  /*00a0*/  @!P0 EXIT ;  /* 0x000000000000894d */ /* 0x000fea0003800000 */
[----:B------:R-:W0:Y:S01]  /*00b0*/  LDCU UR12, c[0x0][0x384] ;  /* 0x00007080ff0c77ac */ /* 0x000e220008000800 */
[----:B------:R-:W-:Y:S01]  /*00c0*/  HFMA2 R23, -RZ, RZ, 0, 0 ;  /* 0x00000000ff177431 */ /* 0x000fe200000001ff */
[----:B------:R-:W1:Y:S01]  /*00d0*/  LDCU.64 UR10, c[0x0][0x358] ;  /* 0x00006b00ff0a77ac */ /* 0x000e620008000a00 */
[----:B0-----:R-:W-:-:S09]  /*00e0*/  UISETP.GE.AND UP0, UPT, UR12, 0x1, UPT ;  /* 0x000000010c00788c */ /* 0x001fd2000bf06270 */
[----:B-1----:R-:W-:Y:S05]  /*00f0*/  BRA.U !UP0, `(.L_x_8) ;  /* 0x0000000508a87547 */ /* 0x002fea000b800000 */
[----:B------:R-:W-:Y:S02]  /*0100*/  UISETP.GE.U32.AND UP2, UPT, UR12, 0x10, UPT ;  /* 0x000000100c00788c */ /* 0x000fe4000bf46070 */
[----:B------:R-:W-:Y:S01]  /*0110*/  IMAD R0, R8, UR12, RZ ;  /* 0x0000000c08007c24 */ /* 0x000fe2000f8e02ff */
[----:B------:R-:W-:Y:S01]  /*0120*/  ULOP3.LUT UR8, UR12, 0xf, URZ, 0xc0, !UPT ;  /* 0x0000000f0c087892 */ /* 0x000fe2000f8ec0ff */
[----:B------:R-:W-:Y:S01]  /*0130*/  MOV R23, RZ ;  /* 0x000000ff00177202 */ /* 0x000fe20000000f00 */
[----:B------:R-:W-:Y:S02]  /*0140*/  UMOV UR4, URZ ;  /* 0x000000ff00047c82 */ /* 0x000fe40008000000 */
[----:B------:R-:W-:Y:S02]  /*0150*/  UISETP.NE.AND UP1, UPT, UR8, URZ, UPT ;  /* 0x000000ff0800728c */ /* 0x000fe4000bf25270 */
[----:B------:R-:W-:Y:S09]  /*0160*/  BRA.U !UP2, `(.L_x_9) ;  /* 0x000000010ab87547 */ /* 0x000ff2000b800000 */
[----:B------:R-:W0:Y:S01]  /*0170*/  LDCU.64 UR6, c[0x0][0x390] ;  /* 0x00007200ff0677ac */ /* 0x000e220008000a00 */
[----:B------:R-:W-:Y:S02]  /*0180*/  MOV R23, RZ ;  /* 0x000000ff00177202 */ /* 0x000fe40000000f00 */
[----:B------:R-:W-:Y:S01]  /*0190*/  MOV R4, R0 ;  /* 0x0000000000047202 */ /* 0x000fe20000000f00 */
[----:B------:R-:W-:-:S04]  /*01a0*/  ULOP3.LUT UR4, UR12, 0x7ffffff0, URZ, 0xc0, !UPT ;  /* 0x7ffffff00c047892 */ /* 0x000fc8000f8ec0ff */
[----:B------:R-:W-:Y:S02]  /*01b0*/  UIADD3 UR9, UPT, UPT, -UR4, URZ, URZ ;  /* 0x000000ff04097290 */ /* 0x000fe4000fffe1ff */
[----:B0-----:R-:W-:-:S04]  /*01c0*/  UIADD3 UR5, UP2, UPT, UR6, 0x20, URZ ;  /* 0x0000002006057890 */ /* 0x001fc8000ff5e0ff */
[----:B------:R-:W-:-:S12]  /*01d0*/  UIADD3.X UR6, UPT, UPT, URZ, UR7, URZ, UP2, !UPT ;  /* 0x00000007ff067290 */ /* 0x000fd800097fe4ff */
.L_x_10:
[----:B------:R-:W-:Y:S02]  /*01e0*/  MOV R2, UR5 ;  /* 0x0000000500027c02 */ /* 0x000fe40008000f00 */
[----:B------:R-:W-:-:S03]  /*01f0*/  MOV R3, UR6 ;  /* 0x0000000600037c02 */ /* 0x000fc60008000f00 */
[----:B------:R-:W-:-:S05]  /*0200*/  IMAD.WIDE R2, R4, 0x4, R2 ;  /* 0x0000000404027825 */ /* 0x000fca00078e0202 */
[----:B------:R-:W2:Y:S04]  /*0210*/  LDG.E R14, desc[UR10][R2.64+-0x20] ;  /* 0xffffe00a020e7981 */ /* 0x000ea8000c1e1900 */
[----:B------:R-:W3:Y:S04]  /*0220*/  LDG.E R15, desc[UR10][R2.64+-0x1c] ;  /* 0xffffe40a020f7981 */ /* 0x000ee8000c1e1900 */
[----:B------:R-:W4:Y:S04]  /*0230*/  LDG.E R17, desc[UR10][R2.64+-0x18] ;  /* 0xffffe80a02117981 */ /* 0x000f28000c1e1900 */
[----:B------:R-:W5:Y:S04]  /*0240*/  LDG.E R19, desc[UR10][R2.64+-0x14] ;  /* 0xffffec0a02137981 */ /* 0x000f68000c1e1900 */
        /* <DEDUP_REMOVED lines=11> */
[----:B------:R-:W5:Y:S01]  /*0300*/  LDG.E R13, desc[UR10][R2.64+0x1c] ;  /* 0x00001c0a020d7981 */ /* 0x000f62000c1e1900 */
[----:B------:R-:W-:Y:S01]  /*0310*/  UIADD3 UR9, UPT, UPT, UR9, 0x10, URZ ;  /* 0x0000001009097890 */ /* 0x000fe2000fffe0ff */
[----:B------:R-:W-:-:S03]  /*0320*/  IADD3 R4, PT, PT, R4, 0x10, RZ ;  /* 0x0000001004047810 */ /* 0x000fc60007ffe0ff */
[----:B------:R-:W-:Y:S01]  /*0330*/  UISETP.NE.AND UP2, UPT, UR9, URZ, UPT ;  /* 0x000000ff0900728c */ /* 0x000fe2000bf45270 */
[----:B--2---:R-:W-:-:S04]  /*0340*/  FADD R14, R14, R23 ;  /* 0x000000170e0e7221 */ /* 0x004fc80000000000 */
[----:B---3--:R-:W-:-:S04]  /*0350*/  FADD R14, R14, R15 ;  /* 0x0000000f0e0e7221 */ /* 0x008fc80000000000 */
[----:B----4-:R-:W-:-:S04]  /*0360*/  FADD R14, R14, R17 ;  /* 0x000000110e0e7221 */ /* 0x010fc80000000000 */
[----:B-----5:R-:W-:-:S04]  /*0370*/  FADD R14, R14, R19 ;  /* 0x000000130e0e7221 */ /* 0x020fc80000000000 */
[----:B------:R-:W-:-:S04]  /*0380*/  FADD R14, R14, R21 ;  /* 0x000000150e0e7221 */ /* 0x000fc80000000000 */
        /* <DEDUP_REMOVED lines=10> */
[----:B------:R-:W-:Y:S01]  /*0430*/  FADD R23, R6, R13 ;  /* 0x0000000d06177221 */ /* 0x000fe20000000000 */
[----:B------:R-:W-:Y:S06]  /*0440*/  BRA.U UP2, `(.L_x_10) ;  /* 0xfffffffd02647547 */ /* 0x000fec000b83ffff */
.L_x_9:
[----:B------:R-:W-:Y:S05]  /*0450*/  BRA.U !UP1, `(.L_x_8) ;  /* 0x0000000109d07547 */ /* 0x000fea000b800000 */
[----:B------:R-:W-:Y:S02]  /*0460*/  UISETP.GE.U32.AND UP1, UPT, UR8, 0x8, UPT ;  /* 0x000000080800788c */ /* 0x000fe4000bf26070 */
[----:B------:R-:W-:-:S04]  /*0470*/  ULOP3.LUT UR6, UR12, 0x7, URZ, 0xc0, !UPT ;  /* 0x000000070c067892 */ /* 0x000fc8000f8ec0ff */
[----:B------:R-:W-:-:S03]  /*0480*/  UISETP.NE.AND UP2, UPT, UR6, URZ, UPT ;  /* 0x000000ff0600728c */ /* 0x000fc6000bf45270 */
[----:B------:R-:W-:Y:S08]  /*0490*/  BRA.U !UP1, `(.L_x_11) ;  /* 0x0000000109507547 */ /* 0x000ff0000b800000 */
[----:B------:R-:W0:Y:S01]  /*04a0*/  LDC.64 R2, c[0x0][0x390] ;  /* 0x0000e400ff027b82 */ /* 0x000e220000000a00 */
[----:B------:R-:W-:-:S05]  /*04b0*/  IADD3 R5, PT, PT, R0, UR4, RZ ;  /* 0x0000000400057c10 */ /* 0x000fca000fffe0ff */
[----:B0-----:R-:W-:-:S05]  /*04c0*/  IMAD.WIDE R2, R5, 0x4, R2 ;  /* 0x0000000405027825 */ /* 0x001fca00078e0202 */
[----:B------:R-:W2:Y:S04]  /*04d0*/  LDG.E R4, desc[UR10][R2.64] ;  /* 0x0000000a02047981 */ /* 0x000ea8000c1e1900 */
[----:B------:R-:W3:Y:S04]  /*04e0*/  LDG.E R5, desc[UR10][R2.64+0x4] ;  /* 0x0000040a02057981 */ /* 0x000ee8000c1e1900 */
[----:B------:R-:W4:Y:S04]  /*04f0*/  LDG.E R7, desc[UR10][R2.64+0x8] ;  /* 0x0000080a02077981 */ /* 0x000f28000c1e1900 */
[----:B------:R-:W5:Y:S04]  /*0500*/  LDG.E R9, desc[UR10][R2.64+0xc] ;  /* 0x00000c0a02097981 */ /* 0x000f68000c1e1900 */
[----:B------:R-:W5:Y:S04]  /*0510*/  LDG.E R11, desc[UR10][R2.64+0x10] ;  /* 0x0000100a020b7981 */ /* 0x000f68000c1e1900 */
[----:B------:R-:W5:Y:S04]  /*0520*/  LDG.E R13, desc[UR10][R2.64+0x14] ;  /* 0x0000140a020d7981 */ /* 0x000f68000c1e1900 */
[----:B------:R-:W5:Y:S04]  /*0530*/  LDG.E R15, desc[UR10][R2.64+0x18] ;  /* 0x0000180a020f7981 */ /* 0x000f68000c1e1900 */
[----:B------:R-:W5:Y:S01]  /*0540*/  LDG.E R17, desc[UR10][R2.64+0x1c] ;  /* 0x00001c0a02117981 */ /* 0x000f62000c1e1900 */
[----:B------:R-:W-:Y:S01]  /*0550*/  UIADD3 UR4, UPT, UPT, UR4, 0x8, URZ ;  /* 0x0000000804047890 */ /* 0x000fe2000fffe0ff */
[----:B--2---:R-:W-:-:S04]  /*0560*/  FADD R4, R23, R4 ;  /* 0x0000000417047221 */ /* 0x004fc80000000000 */
[----:B---3--:R-:W-:-:S04]  /*0570*/  FADD R4, R4, R5 ;  /* 0x0000000504047221 */ /* 0x008fc80000000000 */
[----:B----4-:R-:W-:-:S04]  /*0580*/  FADD R4, R4, R7 ;  /* 0x0000000704047221 */ /* 0x010fc80000000000 */
[----:B-----5:R-:W-:-:S04]  /*0590*/  FADD R4, R4, R9 ;  /* 0x0000000904047221 */ /* 0x020fc80000000000 */
[----:B------:R-:W-:-:S04]  /*05a0*/  FADD R4, R4, R11 ;  /* 0x0000000b04047221 */ /* 0x000fc80000000000 */
[----:B------:R-:W-:-:S04]  /*05b0*/  FADD R4, R4, R13 ;  /* 0x0000000d04047221 */ /* 0x000fc80000000000 */
[----:B------:R-:W-:-:S04]  /*05c0*/  FADD R4, R4, R15 ;  /* 0x0000000f04047221 */ /* 0x000fc80000000000 */
[----:B------:R-:W-:-:S07]  /*05d0*/  FADD R23, R4, R17 ;  /* 0x0000001104177221 */ /* 0x000fce0000000000 */
.L_x_11:
        /* <DEDUP_REMOVED lines=11> */
[----:B------:R-:W5:Y:S01]  /*0690*/  LDG.E R9, desc[UR10][R2.64+0xc] ;  /* 0x00000c0a02097981 */ /* 0x000f62000c1e1900 */
[----:B------:R-:W-:Y:S01]  /*06a0*/  UIADD3 UR4, UPT, UPT, UR4, 0x4, URZ ;  /* 0x0000000404047890 */ /* 0x000fe2000fffe0ff */
[----:B--2---:R-:W-:-:S04]  /*06b0*/  FADD R4, R23, R4 ;  /* 0x0000000417047221 */ /* 0x004fc80000000000 */
[----:B---3--:R-:W-:-:S04]  /*06c0*/  FADD R4, R4, R5 ;  /* 0x0000000504047221 */ /* 0x008fc80000000000 */
[----:B----4-:R-:W-:-:S04]  /*06d0*/  FADD R4, R4, R7 ;  /* 0x0000000704047221 */ /* 0x010fc80000000000 */
[----:B-----5:R-:W-:-:S07]  /*06e0*/  FADD R23, R4, R9 ;  /* 0x0000000904177221 */ /* 0x020fce0000000000 */
.L_x_12:
[----:B------:R-:W-:Y:S05]  /*06f0*/  BRA.U !UP2, `(.L_x_8) ;  /* 0x000000010a287547 */ /* 0x000fea000b800000 */
[----:B------:R-:W0:Y:S01]  /*0700*/  LDC.64 R4, c[0x0][0x390] ;  /* 0x0000e400ff047b82 */ /* 0x000e220000000a00 */
[----:B------:R-:W-:Y:S01]  /*0710*/  IADD3 R7, PT, PT, R0, UR4, RZ ;  /* 0x0000000400077c10 */ /* 0x000fe2000fffe0ff */
[----:B------:R-:W-:-:S12]  /*0720*/  UIADD3 UR5, UPT, UPT, -UR5, URZ, URZ ;  /* 0x000000ff05057290 */ /* 0x000fd8000fffe1ff */
.L_x_13:
[----:B0-----:R-:W-:-:S06]  /*0730*/  IMAD.WIDE R2, R7, 0x4, R4 ;  /* 0x0000000407027825 */ /* 0x001fcc00078e0204 */
[----:B------:R-:W2:Y:S01]  /*0740*/  LDG.E R2, desc[UR10][R2.64] ;  /* 0x0000000a02027981 */ /* 0x000ea2000c1e1900 */
[----:B------:R-:W-:Y:S01]  /*0750*/  UIADD3 UR5, UPT, UPT, UR5, 0x1, URZ ;  /* 0x0000000105057890 */ /* 0x000fe2000fffe0ff */
[----:B------:R-:W-:-:S03]  /*0760*/  IADD3 R7, PT, PT, R7, 0x1, RZ ;  /* 0x0000000107077810 */ /* 0x000fc60007ffe0ff */
[----:B------:R-:W-:Y:S01]  /*0770*/  UISETP.NE.AND UP1, UPT, UR5, URZ, UPT ;  /* 0x000000ff0500728c */ /* 0x000fe2000bf25270 */
[----:B--2---:R-:W-:-:S08]  /*0780*/  FADD R23, R2, R23 ;  /* 0x0000001702177221 */ /* 0x004fd00000000000 */
[----:B------:R-:W-:Y:S05]  /*0790*/  BRA.U UP1, `(.L_x_13) ;  /* 0xfffffffd01e47547 */ /* 0x000fea000b83ffff */
.L_x_8:
[----:B------:R-:W-:Y:S01]  /*07a0*/  I2FP.F32.S32 R6, UR12 ;  /* 0x0000000c00067c45 */ /* 0x000fe20008201400 */
[----:B------:R-:W-:Y:S03]  /*07b0*/  BSSY.RECONVERGENT B2, `(.L_x_14) ;  /* 0x000000c000027945 */ /* 0x000fe60003800200 */
[----:B------:R-:W0:Y:S08]  /*07c0*/  MUFU.RCP R7, R6 ;  /* 0x0000000600077308 */ /* 0x000e300000001000 */
[----:B------:R-:W1:Y:S01]  /*07d0*/  FCHK P0, R23, R6 ;  /* 0x0000000617007302 */ /* 0x000e620000000000 */
[----:B0-----:R-:W-:-:S04]  /*07e0*/  FFMA R0, -R6, R7, 1 ;  /* 0x3f80000006007423 */ /* 0x001fc80000000107 */
[----:B------:R-:W-:-:S04]  /*07f0*/  FFMA R7, R7, R0, R7 ;  /* 0x0000000007077223 */ /* 0x000fc80000000007 */
[----:B------:R-:W-:-:S04]  /*0800*/  FFMA R0, R7, R23, RZ ;  /* 0x0000001707007223 */ /* 0x000fc800000000ff */
[----:B------:R-:W-:-:S04]  /*0810*/  FFMA R3, -R6, R0, R23 ;  /* 0x0000000006037223 */ /* 0x000fc80000000117 */
[----:B------:R-:W-:Y:S01]  /*0820*/  FFMA R7, R7, R3, R0 ;  /* 0x0000000307077223 */ /* 0x000fe20000000000 */
[----:B-1----:R-:W-:Y:S06]  /*0830*/  @!P0 BRA `(.L_x_15) ;  /* 0x00000000000c8947 */ /* 0x002fec0003800000 */
[----:B------:R-:W-:-:S07]  /*0840*/  MOV R10, 0x860 ;  /* 0x00000860000a7802 */ /* 0x000fce0000000f00 */
[----:B------:R-:W-:Y:S05]  /*0850*/  CALL.REL.NOINC `($__internal_1_$__cuda_sm3x_div_rn_noftz_f32_slowpath) ;  /* 0x0000001c00f47944 */ /* 0x000fea0003c00000 */
[----:B------:R-:W-:-:S07]  /*0860*/  MOV R7, R0 ;  /* 0x0000000000077202 */ /* 0x000fce0000000f00 */
.L_x_15:
[----:B------:R-:W-:Y:S05]  /*0870*/  BSYNC.RECONVERGENT B2 ;  /* 0x0000000000027941 */ /* 0x000fea0003800200 */
.L_x_14:
[----:B------:R-:W-:Y:S01]  /*0880*/  HFMA2 R0, -RZ, RZ, 0, 0 ;  /* 0x00000000ff007431 */ /* 0x000fe200000001ff */
[----:B------:R-:W-:Y:S06]  /*0890*/  BRA.U !UP0, `(.L_x_16) ;  /* 0x0000000908207547 */ /* 0x000fec000b800000 */
[----:B------:R-:W0:Y:S01]  /*08a0*/  LDCU UR5, c[0x0][0x384] ;  /* 0x00007080ff0577ac */ /* 0x000e220008000800 */
[----:B------:R-:W-:Y:S01]  /*08b0*/  MOV R0, RZ ;  /* 0x000000ff00007202 */ /* 0x000fe20000000f00 */
[----:B------:R-:W-:Y:S01]  /*08c0*/  UMOV UR4, URZ ;  /* 0x000000ff00047c82 */ /* 0x000fe20008000000 */
[----:B0-----:R-:W-:Y:S02]  /*08d0*/  UISETP.GE.U32.AND UP1, UPT, UR5, 0x10, UPT ;  /* 0x000000100500788c */ /* 0x001fe4000bf26070 */
[----:B------:R-:W-:Y:S01]  /*08e0*/  IMAD R4, R8, UR5, RZ ;  /* 0x0000000508047c24 */ /* 0x000fe2000f8e02ff */
[----:B------:R-:W-:-:S04]  /*08f0*/  ULOP3.LUT UR9, UR5, 0xf, URZ, 0xc0, !UPT ;  /* 0x0000000f05097892 */ /* 0x000fc8000f8ec0ff */
        /* <DEDUP_REMOVED lines=9> */
.L_x_18:
        /* <DEDUP_REMOVED lines=18> */
[----:B------:R0:W5:Y:S01]  /*0ab0*/  LDG.E R9, desc[UR10][R2.64+0x1c] ;  /* 0x00001c0a02097981 */ /* 0x000162000c1e1900 */
[----:B------:R-:W-:Y:S01]  /*0ac0*/  UIADD3 UR8, UPT, UPT, UR8, 0x10, URZ ;  /* 0x0000001008087890 */ /* 0x000fe2000fffe0ff */
[----:B------:R-:W-:-:S03]  /*0ad0*/  IADD3 R5, PT, PT, R5, 0x10, RZ ;  /* 0x0000001005057810 */ /* 0x000fc60007ffe0ff */
[----:B------:R-:W-:Y:S01]  /*0ae0*/  UISETP.NE.AND UP1, UPT, UR8, URZ, UPT ;  /* 0x000000ff0800728c */ /* 0x000fe2000bf25270 */
[----:B--2---:R-:W-:-:S04]  /*0af0*/  FADD R11, R11, -R7 ;  /* 0x800000070b0b7221 */ /* 0x004fc80000000000 */
[----:B------:R-:W-:Y:S01]  /*0b00*/  FFMA R0, R11, R11, R0 ;  /* 0x0000000b0b007223 */ /* 0x000fe20000000000 */
[--C-:B---3--:R-:W-:Y:S01]  /*0b10*/  FADD R13, R13, -R7.reuse ;  /* 0x800000070d0d7221 */ /* 0x108fe20000000000 */
[----:B----4-:R-:W-:-:S03]  /*0b20*/  FADD R15, R15, -R7 ;  /* 0x800000070f0f7221 */ /* 0x010fc60000000000 */
[----:B------:R-:W-:Y:S01]  /*0b30*/  FFMA R0, R13, R13, R0 ;  /* 0x0000000d0d007223 */ /* 0x000fe20000000000 */
[----:B-----5:R-:W-:-:S03]  /*0b40*/  FADD R17, R17, -R7 ;  /* 0x8000000711117221 */ /* 0x020fc60000000000 */
[----:B------:R-:W-:Y:S01]  /*0b50*/  FFMA R0, R15, R15, R0 ;  /* 0x0000000f0f007223 */ /* 0x000fe20000000000 */
[----:B------:R-:W-:-:S03]  /*0b60*/  FADD R11, R28, -R7 ;  /* 0x800000071c0b7221 */ /* 0x000fc60000000000 */
[----:B------:R-:W-:Y:S01]  /*0b70*/  FFMA R0, R17, R17, R0 ;  /* 0x0000001111007223 */ /* 0x000fe20000000000 */
[----:B0-----:R-:W-:-:S03]  /*0b80*/  FADD R3, R26, -R7 ;  /* 0x800000071a037221 */ /* 0x001fc60000000000 */
[----:B------:R-:W-:-:S04]  /*0b90*/  FFMA R0, R11, R11, R0 ;  /* 0x0000000b0b007223 */ /* 0x000fc80000000000 */
[----:B------:R-:W-:Y:S01]  /*0ba0*/  FFMA R0, R3, R3, R0 ;  /* 0x0000000303007223 */ /* 0x000fe20000000000 */
[----:B------:R-:W-:-:S04]  /*0bb0*/  FADD R3, R24, -R7 ;  /* 0x8000000718037221 */ /* 0x000fc80000000000 */
        /* <DEDUP_REMOVED lines=13> */
[--C-:B------:R-:W-:Y:S01]  /*0c90*/  FADD R3, R10, -R7.reuse ;  /* 0x800000070a037221 */ /* 0x100fe20000000000 */
[----:B------:R-:W-:-:S03]  /*0ca0*/  FADD R9, R9, -R7 ;  /* 0x8000000709097221 */ /* 0x000fc60000000000 */
[----:B------:R-:W-:Y:S01]  /*0cb0*/  FFMA R0, R3, R3, R0 ;  /* 0x0000000303007223 */ /* 0x000fe20000000000 */
[----:B------:R-:W-:-:S04]  /*0cc0*/  FADD R3, R6, -R7 ;  /* 0x8000000706037221 */ /* 0x000fc80000000000 */
[----:B------:R-:W-:-:S04]  /*0cd0*/  FFMA R0, R3, R3, R0 ;  /* 0x0000000303007223 */ /* 0x000fc80000000000 */
[----:B------:R-:W-:Y:S01]  /*0ce0*/  FFMA R0, R9, R9, R0 ;  /* 0x0000000909007223 */ /* 0x000fe20000000000 */
[----:B------:R-:W-:Y:S06]  /*0cf0*/  BRA.U UP1, `(.L_x_18) ;  /* 0xfffffffd01247547 */ /* 0x000fec000b83ffff */
.L_x_17:
        /* <DEDUP_REMOVED lines=15> */
[----:B------:R0:W5:Y:S01]  /*0df0*/  LDG.E R22, desc[UR10][R2.64+0x1c] ;  /* 0x00001c0a02167981 */ /* 0x000162000c1e1900 */
[----:B------:R-:W-:Y:S01]  /*0e00*/  UIADD3 UR4, UPT, UPT, UR4, 0x8, URZ ;  /* 0x0000000804047890 */ /* 0x000fe2000fffe0ff */
[----:B--2---:R-:W-:-:S04]  /*0e10*/  FADD R5, R6, -R7 ;  /* 0x8000000706057221 */ /* 0x004fc80000000000 */
[----:B------:R-:W-:Y:S01]  /*0e20*/  FFMA R0, R5, R5, R0 ;  /* 0x0000000505007223 */ /* 0x000fe20000000000 */
[----:B---3--:R-:W-:-:S04]  /*0e30*/  FADD R5, R10, -R7 ;  /* 0x800000070a057221 */ /* 0x008fc80000000000 */
[----:B------:R-:W-:Y:S01]  /*0e40*/  FFMA R0, R5, R5, R0 ;  /* 0x0000000505007223 */ /* 0x000fe20000000000 */
[----:B----4-:R-:W-:-:S04]  /*0e50*/  FADD R5, R12, -R7 ;  /* 0x800000070c057221 */ /* 0x010fc80000000000 */
[----:B------:R-:W-:Y:S01]  /*0e60*/  FFMA R0, R5, R5, R0 ;  /* 0x0000000505007223 */ /* 0x000fe20000000000 */
[----:B-----5:R-:W-:-:S04]  /*0e70*/  FADD R5, R14, -R7 ;  /* 0x800000070e057221 */ /* 0x020fc80000000000 */
[----:B------:R-:W-:Y:S01]  /*0e80*/  FFMA R0, R5, R5, R0 ;  /* 0x0000000505007223 */ /* 0x000fe20000000000 */
[--C-:B------:R-:W-:Y:S01]  /*0e90*/  FADD R5, R16, -R7.reuse ;  /* 0x8000000710057221 */ /* 0x100fe20000000000 */
[----:B0-----:R-:W-:-:S03]  /*0ea0*/  FADD R3, R18, -R7 ;  /* 0x8000000712037221 */ /* 0x001fc60000000000 */
[----:B------:R-:W-:Y:S01]  /*0eb0*/  FFMA R0, R5, R5, R0 ;  /* 0x0000000505007223 */ /* 0x000fe20000000000 */
[----:B------:R-:W-:-:S03]  /*0ec0*/  FADD R5, R20, -R7 ;  /* 0x8000000714057221 */ /* 0x000fc60000000000 */
[----:B------:R-:W-:Y:S01]  /*0ed0*/  FFMA R0, R3, R3, R0 ;  /* 0x0000000303007223 */ /* 0x000fe20000000000 */
[----:B------:R-:W-:-:S03]  /*0ee0*/  FADD R3, R22, -R7 ;  /* 0x8000000716037221 */ /* 0x000fc60000000000 */
[----:B------:R-:W-:-:S04]  /*0ef0*/  FFMA R0, R5, R5, R0 ;  /* 0x0000000505007223 */ /* 0x000fc80000000000 */
[----:B------:R-:W-:-:S07]  /*0f00*/  FFMA R0, R3, R3, R0 ;  /* 0x0000000303007223 */ /* 0x000fce0000000000 */
.L_x_19:
        /* <DEDUP_REMOVED lines=13> */
[----:B--2---:R-:W-:-:S04]  /*0fe0*/  FADD R5, R6, -R7 ;  /* 0x8000000706057221 */ /* 0x004fc80000000000 */
[----:B------:R-:W-:Y:S01]  /*0ff0*/  FFMA R0, R5, R5, R0 ;  /* 0x0000000505007223 */ /* 0x000fe20000000000 */
[--C-:B---3--:R-:W-:Y:S01]  /*1000*/  FADD R5, R10, -R7.reuse ;  /* 0x800000070a057221 */ /* 0x108fe20000000000 */
[----:B----4-:R-:W-:-:S03]  /*1010*/  FADD R9, R12, -R7 ;  /* 0x800000070c097221 */ /* 0x010fc60000000000 */
[----:B------:R-:W-:Y:S01]  /*1020*/  FFMA R0, R5, R5, R0 ;  /* 0x0000000505007223 */ /* 0x000fe20000000000 */
[----:B-----5:R-:W-:-:S03]  /*1030*/  FADD R5, R14, -R7 ;  /* 0x800000070e057221 */ /* 0x020fc60000000000 */
[----:B------:R-:W-:-:S04]  /*1040*/  FFMA R0, R9, R9, R0 ;  /* 0x0000000909007223 */ /* 0x000fc80000000000 */
[----:B------:R-:W-:-:S07]  /*1050*/  FFMA R0, R5, R5, R0 ;  /* 0x0000000505007223 */ /* 0x000fce0000000000 */
.L_x_20:
[----:B------:R-:W-:Y:S05]  /*1060*/  BRA.U !UP1, `(.L_x_16) ;  /* 0x00000001092c7547 */ /* 0x000fea000b800000 */
[----:B------:R-:W0:Y:S01]  /*1070*/  LDC.64 R10, c[0x0][0x390] ;  /* 0x0000e400ff0a7b82 */ /* 0x000e220000000a00 */
[----:B------:R-:W-:Y:S01]  /*1080*/  IADD3 R5, PT, PT, R4, UR4, RZ ;  /* 0x0000000404057c10 */ /* 0x000fe2000fffe0ff */
[----:B------:R-:W-:-:S12]  /*1090*/  UIADD3 UR5, UPT, UPT, -UR5, URZ, URZ ;  /* 0x000000ff05057290 */ /* 0x000fd8000fffe1ff */
.L_x_21:
[----:B0-----:R-:W-:-:S06]  /*10a0*/  IMAD.WIDE R2, R5, 0x4, R10 ;  /* 0x0000000405027825 */ /* 0x001fcc00078e020a */
[----:B------:R-:W2:Y:S01]  /*10b0*/  LDG.E R2, desc[UR10][R2.64] ;  /* 0x0000000a02027981 */ /* 0x000ea2000c1e1900 */
[----:B------:R-:W-:Y:S01]  /*10c0*/  UIADD3 UR5, UPT, UPT, UR5, 0x1, URZ ;  /* 0x0000000105057890 */ /* 0x000fe2000fffe0ff */
[----:B------:R-:W-:-:S03]  /*10d0*/  IADD3 R5, PT, PT, R5, 0x1, RZ ;  /* 0x0000000105057810 */ /* 0x000fc60007ffe0ff */
[----:B------:R-:W-:Y:S01]  /*10e0*/  UISETP.NE.AND UP0, UPT, UR5, URZ, UPT ;  /* 0x000000ff0500728c */ /* 0x000fe2000bf05270 */
[----:B--2---:R-:W-:-:S04]  /*10f0*/  FADD R9, R2, -R7 ;  /* 0x8000000702097221 */ /* 0x004fc80000000000 */
[----:B------:R-:W-:-:S04]  /*1100*/  FFMA R0, R9, R9, R0 ;  /* 0x0000000909007223 */ /* 0x000fc80000000000 */
[----:B------:R-:W-:Y:S05]  /*1110*/  BRA.U UP0, `(.L_x_21) ;  /* 0xfffffffd00e07547 */ /* 0x000fea000b83ffff */
.L_x_16:
[----:B------:R-:W0:Y:S01]  /*1120*/  LDC R3, c[0x0][0x384] ;  /* 0x0000e100ff037b82 */ /* 0x000e220000000800 */
[----:B------:R-:W-:Y:S01]  /*1130*/  IADD3 R2, PT, PT, R0, -0xd000000, RZ ;  /* 0xf300000000027810 */ /* 0x000fe20007ffe0ff */
[----:B------:R1:W2:Y:S01]  /*1140*/  MUFU.RSQ R5, R0 ;  /* 0x0000000000057308 */ /* 0x0002a20000001400 */
[----:B------:R-:W-:Y:S02]  /*1150*/  BSSY.RECONVERGENT B0, `(.L_x_22) ;  /* 0x000000b000007945 */ /* 0x000fe40003800200 */
[----:B------:R-:W-:Y:S02]  /*1160*/  ISETP.GT.U32.AND P1, PT, R2, 0x727fffff, PT ;  /* 0x727fffff0200780c */ /* 0x000fe40003f24070 */
[----:B0-----:R-:W-:-:S11]  /*1170*/  ISETP.GE.AND P0, PT, R3, 0x1, PT ;  /* 0x000000010300780c */ /* 0x001fd60003f06270 */
[----:B-12---:R-:W-:Y:S05]  /*1180*/  @!P1 BRA `(.L_x_23) ;  /* 0x00000000000c9947 */ /* 0x006fea0003800000 */
[----:B------:R-:W-:-:S07]  /*1190*/  MOV R9, 0x11b0 ;  /* 0x000011b000097802 */ /* 0x000fce0000000f00 */
[----:B------:R-:W-:Y:S05]  /*11a0*/  CALL.REL.NOINC `($__internal_0_$__cuda_sm20_sqrt_rn_f32_slowpath) ;  /* 0x0000001400447944 */ /* 0x000fea0003c00000 */
[----:B------:R-:W-:Y:S05]  /*11b0*/  BRA `(.L_x_24) ;  /* 0x0000000000107947 */ /* 0x000fea0003800000 */
.L_x_23:
[C---:B------:R-:W-:Y:S01]  /*11c0*/  FMUL.FTZ R3, R5.reuse, R0 ;  /* 0x0000000005037220 */ /* 0x040fe20000410000 */
[----:B------:R-:W-:-:S03]  /*11d0*/  FMUL.FTZ R6, R5, 0.5 ;  /* 0x3f00000005067820 */ /* 0x000fc60000410000 */
[----:B------:R-:W-:-:S04]  /*11e0*/  FFMA R0, -R3, R3, R0 ;  /* 0x0000000303007223 */ /* 0x000fc80000000100 */
[----:B------:R-:W-:-:S07]  /*11f0*/  FFMA R6, R0, R6, R3 ;  /* 0x0000000600067223 */ /* 0x000fce0000000003 */
.L_x_24:
[----:B------:R-:W-:Y:S05]  /*1200*/  BSYNC.RECONVERGENT B0 ;  /* 0x0000000000007941 */ /* 0x000fea0003800200 */
.L_x_22:
[----:B------:R-:W-:Y:S05]  /*1210*/  @!P0 EXIT ;  /* 0x000000000000894d */ /* 0x000fea0003800000 */
[----:B------:R-:W0:Y:S01]  /*1220*/  LDCU UR6, c[0x0][0x384] ;  /* 0x00007080ff0677ac */ /* 0x000e220008000800 */
[----:B------:R-:W-:Y:S01]  /*1230*/  FSETP.NEU.AND P0, PT, R6, RZ, PT ;  /* 0x000000ff0600720b */ /* 0x000fe20003f0d000 */
[----:B------:R-:W-:-:S03]  /*1240*/  UMOV UR4, URZ ;  /* 0x000000ff00047c82 */ /* 0x000fc60008000000 */
[----:B------:R-:W-:Y:S01]  /*1250*/  FSEL R6, R6, 1, P0 ;  /* 0x3f80000006067808 */ /* 0x000fe20000000000 */
[----:B0-----:R-:W-:Y:S02]  /*1260*/  UISETP.GE.U32.AND UP0, UPT, UR6, 0x8, UPT ;  /* 0x000000080600788c */ /* 0x001fe4000bf06070 */
[----:B------:R-:W-:Y:S01]  /*1270*/  IMAD R4, R8, UR6, RZ ;  /* 0x0000000608047c24 */ /* 0x000fe2000f8e02ff */
[----:B------:R-:W-:-:S06]  /*1280*/  ULOP3.LUT UR12, UR6, 0x7, URZ, 0xc0, !UPT ;  /* 0x00000007060c7892 */ /* 0x000fcc000f8ec0ff */
[----:B------:R-:W-:Y:S06]  /*1290*/  BRA.U !UP0, `(.L_x_25) ;  /* 0x0000000908807547 */ /* 0x000fec000b800000 */
[----:B------:R-:W0:Y:S01]  /*12a0*/  LDC R5, c[0x0][0x388] ;  /* 0x0000e200ff057b82 */ /* 0x000e220000000800 */
[----:B------:R-:W1:Y:S01]  /*12b0*/  LDCU.64 UR8, c[0x0][0x390] ;  /* 0x00007200ff0877ac */ /* 0x000e620008000a00 */
[----:B------:R-:W-:Y:S02]  /*12c0*/  MOV R3, R4 ;  /* 0x0000000400037202 */ /* 0x000fe40000000f00 */
[----:B------:R-:W-:Y:S01]  /*12d0*/  MOV R2, R8 ;  /* 0x0000000800027202 */ /* 0x000fe20000000f00 */
[----:B------:R-:W-:-:S03]  /*12e0*/  ULOP3.LUT UR4, UR6, 0x7ffffff8, URZ, 0xc0, !UPT ;  /* 0x7ffffff806047892 */ /* 0x000fc6000f8ec0ff */
[----:B------:R-:W2:Y:S01]  /*12f0*/  LDC.64 R14, c[0x0][0x398] ;  /* 0x0000e600ff0e7b82 */ /* 0x000ea20000000a00 */
[----:B------:R-:W-:Y:S02]  /*1300*/  UIADD3 UR7, UPT, UPT, -UR4, URZ, URZ ;  /* 0x000000ff04077290 */ /* 0x000fe4000fffe1ff */
[----:B-1----:R-:W-:-:S04]  /*1310*/  UIADD3 UR5, UP0, UPT, UR8, 0x10, URZ ;  /* 0x0000001008057890 */ /* 0x002fc8000ff1e0ff */
[----:B------:R-:W-:-:S12]  /*1320*/  UIADD3.X UR6, UPT, UPT, URZ, UR9, URZ, UP0, !UPT ;  /* 0x00000009ff067290 */ /* 0x000fd800087fe4ff */
.L_x_42:
[----:B-1----:R-:W-:Y:S02]  /*1330*/  MOV R12, UR5 ;  /* 0x00000005000c7c02 */ /* 0x002fe40008000f00 */
[----:B------:R-:W-:-:S03]  /*1340*/  MOV R13, UR6 ;  /* 0x00000006000d7c02 */ /* 0x000fc60008000f00 */
[----:B------:R-:W-:-:S05]  /*1350*/  IMAD.WIDE R12, R3, 0x4, R12 ;  /* 0x00000004030c7825 */ /* 0x000fca00078e020c */
[----:B------:R-:W3:Y:S01]  /*1360*/  LDG.E R0, desc[UR10][R12.64+-0x10] ;  /* 0xfffff00a0c007981 */ /* 0x000ee2000c1e1900 */
[----:B------:R-:W1:Y:S01]  /*1370*/  MUFU.RCP R9, R6 ;  /* 0x0000000600097308 */ /* 0x000e620000001000 */
[----:B------:R-:W-:Y:S01]  /*1380*/  BSSY.RECONVERGENT B2, `(.L_x_26) ;  /* 0x000000c000027945 */ /* 0x000fe20003800200 */
[----:B-1----:R-:W-:-:S04]  /*1390*/  FFMA R10, -R6, R9, 1 ;  /* 0x3f800000060a7423 */ /* 0x002fc80000000109 */
[----:B------:R-:W-:Y:S01]  /*13a0*/  FFMA R10, R9, R10, R9 ;  /* 0x0000000a090a7223 */ /* 0x000fe20000000009 */
[----:B---3--:R-:W-:-:S04]  /*13b0*/  FADD R23, R0, -R7 ;  /* 0x8000000700177221 */ /* 0x008fc80000000000 */
[----:B------:R-:W1:Y:S01]  /*13c0*/  FCHK P0, R23, R6 ;  /* 0x0000000617007302 */ /* 0x000e620000000000 */
[----:B------:R-:W-:-:S04]  /*13d0*/  FFMA R9, R23, R10, RZ ;  /* 0x0000000a17097223 */ /* 0x000fc800000000ff */
[----:B------:R-:W-:-:S04]  /*13e0*/  FFMA R0, -R6, R9, R23 ;  /* 0x0000000906007223 */ /* 0x000fc80000000117 */
[----:B------:R-:W-:Y:S01]  /*13f0*/  FFMA R9, R10, R0, R9 ;  /* 0x000000000a097223 */ /* 0x000fe20000000009 */
[----:B-1----:R-:W-:Y:S06]  /*1400*/  @!P0 BRA `(.L_x_27) ;  /* 0x00000000000c8947 */ /* 0x002fec0003800000 */
[----:B------:R-:W-:-:S07]  /*1410*/  MOV R10, 0x1430 ;  /* 0x00001430000a7802 */ /* 0x000fce0000000f00 */
[----:B0-2---:R-:W-:Y:S05]  /*1420*/  CALL.REL.NOINC `($__internal_1_$__cuda_sm3x_div_rn_noftz_f32_slowpath) ;  /* 0x0000001400007944 */ /* 0x005fea0003c00000 */
[----:B------:R-:W-:-:S07]  /*1430*/  MOV R9, R0 ;  /* 0x0000000000097202 */ /* 0x000fce0000000f00 */
.L_x_27:
[----:B------:R-:W-:Y:S05]  /*1440*/  BSYNC.RECONVERGENT B2 ;  /* 0x0000000000027941 */ /* 0x000fea0003800200 */
.L_x_26:
[----:B--2---:R-:W-:Y:S01]  /*1450*/  IMAD.WIDE R16, R2, 0x4, R14 ;  /* 0x0000000402107825 */ /* 0x004fe200078e020e */
[----:B------:R1:W-:Y:S04]  /*1460*/  STG.E desc[UR10][R12.64+-0x10], R9 ;  /* 0xfffff0090c007986 */ /* 0x0003e8000c10190a */
[----:B------:R1:W-:Y:S04]  /*1470*/  STG.E desc[UR10][R16.64], R9 ;  /* 0x0000000910007986 */ /* 0x0003e8000c10190a */
[----:B------:R-:W2:Y:S01]  /*1480*/  LDG.E R0, desc[UR10][R12.64+-0xc] ;  /* 0xfffff40a0c007981 */ /* 0x000ea2000c1e1900 */
[----:B------:R-:W3:Y:S01]  /*1490*/  MUFU.RCP R11, R6 ;  /* 0x00000006000b7308 */ /* 0x000ee20000001000 */
[----:B------:R-:W-:Y:S01]  /*14a0*/  BSSY.RECONVERGENT B2, `(.L_x_28) ;  /* 0x000000c000027945 */ /* 0x000fe20003800200 */
[----:B---3--:R-:W-:Y:S01]  /*14b0*/  FFMA R10, -R6, R11, 1 ;  /* 0x3f800000060a7423 */ /* 0x008fe2000000010b */
[----:B--2---:R-:W-:-:S03]  /*14c0*/  FADD R23, R0, -R7 ;  /* 0x8000000700177221 */ /* 0x004fc60000000000 */
[----:B------:R-:W-:Y:S02]  /*14d0*/  FFMA R0, R11, R10, R11 ;  /* 0x0000000a0b007223 */ /* 0x000fe4000000000b */
[----:B------:R-:W2:Y:S02]  /*14e0*/  FCHK P0, R23, R6 ;  /* 0x0000000617007302 */ /* 0x000ea40000000000 */
[----:B------:R-:W-:-:S04]  /*14f0*/  FFMA R11, R0, R23, RZ ;  /* 0x00000017000b7223 */ /* 0x000fc800000000ff */
[----:B------:R-:W-:-:S04]  /*1500*/  FFMA R10, -R6, R11, R23 ;  /* 0x0000000b060a7223 */ /* 0x000fc80000000117 */
[----:B------:R-:W-:Y:S01]  /*1510*/  FFMA R11, R0, R10, R11 ;  /* 0x0000000a000b7223 */ /* 0x000fe2000000000b */
[----:B-12---:R-:W-:Y:S06]  /*1520*/  @!P0 BRA `(.L_x_29) ;  /* 0x00000000000c8947 */ /* 0x006fec0003800000 */
[----:B------:R-:W-:-:S07]  /*1530*/  MOV R10, 0x1550 ;  /* 0x00001550000a7802 */ /* 0x000fce0000000f00 */
[----:B0-----:R-:W-:Y:S05]  /*1540*/  CALL.REL.NOINC `($__internal_1_$__cuda_sm3x_div_rn_noftz_f32_slowpath) ;  /* 0x0000001000b87944 */ /* 0x001fea0003c00000 */
[----:B------:R-:W-:-:S07]  /*1550*/  MOV R11, R0 ;  /* 0x00000000000b7202 */ /* 0x000fce0000000f00 */
.L_x_29:
[----:B------:R-:W-:Y:S05]  /*1560*/  BSYNC.RECONVERGENT B2 ;  /* 0x0000000000027941 */ /* 0x000fea0003800200 */
.L_x_28:
[----:B0-----:R-:W-:Y:S01]  /*1570*/  IMAD.WIDE R16, R5, 0x4, R16 ;  /* 0x0000000405107825 */ /* 0x001fe200078e0210 */
[----:B------:R0:W-:Y:S04]  /*1580*/  STG.E desc[UR10][R12.64+-0xc], R11 ;  /* 0xfffff40b0c007986 */ /* 0x0001e8000c10190a */
[----:B------:R0:W-:Y:S04]  /*1590*/  STG.E desc[UR10][R16.64], R11 ;  /* 0x0000000b10007986 */ /* 0x0001e8000c10190a */
[----:B------:R-:W2:Y:S01]  /*15a0*/  LDG.E R0, desc[UR10][R12.64+-0x8] ;  /* 0xfffff80a0c007981 */ /* 0x000ea2000c1e1900 */
[----:B------:R-:W1:Y:S01]  /*15b0*/  MUFU.RCP R9, R6 ;  /* 0x0000000600097308 */ /* 0x000e620000001000 */
[----:B------:R-:W-:Y:S01]  /*15c0*/  BSSY.RECONVERGENT B2, `(.L_x_30) ;  /* 0x000000c000027945 */ /* 0x000fe20003800200 */
[----:B-1----:R-:W-:Y:S01]  /*15d0*/  FFMA R10, -R6, R9, 1 ;  /* 0x3f800000060a7423 */ /* 0x002fe20000000109 */
[----:B--2---:R-:W-:-:S03]  /*15e0*/  FADD R23, R0, -R7 ;  /* 0x8000000700177221 */ /* 0x004fc60000000000 */
[----:B------:R-:W-:Y:S02]  /*15f0*/  FFMA R0, R9, R10, R9 ;  /* 0x0000000a09007223 */ /* 0x000fe40000000009 */
[----:B------:R-:W1:Y:S02]  /*1600*/  FCHK P0, R23, R6 ;  /* 0x0000000617007302 */ /* 0x000e640000000000 */
[----:B------:R-:W-:-:S04]  /*1610*/  FFMA R9, R0, R23, RZ ;  /* 0x0000001700097223 */ /* 0x000fc800000000ff */
[----:B------:R-:W-:-:S04]  /*1620*/  FFMA R10, -R6, R9, R23 ;  /* 0x00000009060a7223 */ /* 0x000fc80000000117 */
[----:B------:R-:W-:Y:S01]  /*1630*/  FFMA R9, R0, R10, R9 ;  /* 0x0000000a00097223 */ /* 0x000fe20000000009 */
[----:B01----:R-:W-:Y:S06]  /*1640*/  @!P0 BRA `(.L_x_31) ;  /* 0x00000000000c8947 */ /* 0x003fec0003800000 */
[----:B------:R-:W-:-:S07]  /*1650*/  MOV R10, 0x1670 ;  /* 0x00001670000a7802 */ /* 0x000fce0000000f00 */
[----:B------:R-:W-:Y:S05]  /*1660*/  CALL.REL.NOINC `($__internal_1_$__cuda_sm3x_div_rn_noftz_f32_slowpath) ;  /* 0x0000001000707944 */ /* 0x000fea0003c00000 */
[----:B------:R-:W-:-:S07]  /*1670*/  MOV R9, R0 ;  /* 0x0000000000097202 */ /* 0x000fce0000000f00 */
.L_x_31:
[----:B------:R-:W-:Y:S05]  /*1680*/  BSYNC.RECONVERGENT B2 ;  /* 0x0000000000027941 */ /* 0x000fea0003800200 */
.L_x_30:
[----:B------:R-:W-:Y:S01]  /*1690*/  IMAD.WIDE R16, R5, 0x4, R16 ;  /* 0x0000000405107825 */ /* 0x000fe200078e0210 */
        /* <DEDUP_REMOVED lines=16> */
.L_x_33:
[----:B------:R-:W-:Y:S05]  /*17a0*/  BSYNC.RECONVERGENT B2 ;  /* 0x0000000000027941 */ /* 0x000fea0003800200 */
.L_x_32:
        /* <DEDUP_REMOVED lines=17> */
.L_x_35:
[----:B------:R-:W-:Y:S05]  /*18c0*/  BSYNC.RECONVERGENT B2 ;  /* 0x0000000000027941 */ /* 0x000fea0003800200 */
.L_x_34:
        /* <DEDUP_REMOVED lines=17> */
.L_x_37:
[----:B------:R-:W-:Y:S05]  /*19e0*/  BSYNC.RECONVERGENT B2 ;  /* 0x0000000000027941 */ /* 0x000fea0003800200 */
.L_x_36:
        /* <DEDUP_REMOVED lines=17> */
.L_x_39:
[----:B------:R-:W-:Y:S05]  /*1b00*/  BSYNC.RECONVERGENT B2 ;  /* 0x0000000000027941 */ /* 0x000fea0003800200 */
.L_x_38:
        /* <DEDUP_REMOVED lines=16> */
.L_x_41:
[----:B------:R-:W-:Y:S05]  /*1c10*/  BSYNC.RECONVERGENT B2 ;  /* 0x0000000000027941 */ /* 0x000fea0003800200 */
.L_x_40:
[C---:B------:R-:W-:Y:S01]  /*1c20*/  IMAD.WIDE R16, R5.reuse, 0x4, R16 ;  /* 0x0000000405107825 */ /* 0x040fe200078e0210 */
[----:B------:R1:W-:Y:S01]  /*1c30*/  STG.E desc[UR10][R12.64+0xc], R0 ;  /* 0x00000c000c007986 */ /* 0x0003e2000c10190a */
[----:B------:R-:W-:Y:S01]  /*1c40*/  UIADD3 UR7, UPT, UPT, UR7, 0x8, URZ ;  /* 0x0000000807077890 */ /* 0x000fe2000fffe0ff */
[----:B------:R-:W-:Y:S02]  /*1c50*/  LEA R2, R5, R2, 0x3 ;  /* 0x0000000205027211 */ /* 0x000fe400078e18ff */
[----:B------:R1:W-:Y:S01]  /*1c60*/  STG.E desc[UR10][R16.64], R0 ;  /* 0x0000000010007986 */ /* 0x0003e2000c10190a */
[----:B------:R-:W-:Y:S01]  /*1c70*/  UISETP.NE.AND UP0, UPT, UR7, URZ, UPT ;  /* 0x000000ff0700728c */ /* 0x000fe2000bf05270 */
[----:B------:R-:W-:-:S08]  /*1c80*/  IADD3 R3, PT, PT, R3, 0x8, RZ ;  /* 0x0000000803037810 */ /* 0x000fd00007ffe0ff */
[----:B------:R-:W-:Y:S05]  /*1c90*/  BRA.U UP0, `(.L_x_42) ;  /* 0xfffffff500a47547 */ /* 0x000fea000b83ffff */
.L_x_25:
[----:B------:R-:W-:-:S13]  /*1ca0*/  ISETP.NE.AND P0, PT, RZ, UR12, PT ;  /* 0x0000000cff007c0c */ /* 0x000fda000bf05270 */
[----:B------:R-:W-:Y:S05]  /*1cb0*/  @!P0 EXIT ;  /* 0x000000000000894d */ /* 0x000fea0003800000 */
[----:B------:R-:W0:Y:S01]  /*1cc0*/  LDCU UR5, c[0x0][0x384] ;  /* 0x00007080ff0577ac */ /* 0x000e220008000800 */
[----:B------:R-:W-:Y:S02]  /*1cd0*/  UISETP.GE.U32.AND UP0, UPT, UR12, 0x4, UPT ;  /* 0x000000040c00788c */ /* 0x000fe4000bf06070 */
[----:B0-----:R-:W-:-:S07]  /*1ce0*/  ULOP3.LUT UR5, UR5, 0x3, URZ, 0xc0, !UPT ;  /* 0x0000000305057892 */ /* 0x001fce000f8ec0ff */
[----:B------:R-:W-:Y:S05]  /*1cf0*/  BRA.U !UP0, `(.L_x_43) ;  /* 0x0000000508447547 */ /* 0x000fea000b800000 */
[----:B-1----:R-:W0:Y:S01]  /*1d00*/  LDC.64 R12, c[0x0][0x390] ;  /* 0x0000e400ff0c7b82 */ /* 0x002e220000000a00 */
[----:B------:R-:W-:-:S05]  /*1d10*/  IADD3 R3, PT, PT, R4, UR4, RZ ;  /* 0x0000000404037c10 */ /* 0x000fca000fffe0ff */
[----:B0-----:R-:W-:-:S05]  /*1d20*/  IMAD.WIDE R12, R3, 0x4, R12 ;  /* 0x00000004030c7825 */ /* 0x001fca00078e020c */
[----:B------:R-:W2:Y:S01]  /*1d30*/  LDG.E R0, desc[UR10][R12.64] ;  /* 0x0000000a0c007981 */ /* 0x000ea2000c1e1900 */
[----:B------:R-:W0:Y:S01]  /*1d40*/  MUFU.RCP R3, R6 ;  /* 0x0000000600037308 */ /* 0x000e220000001000 */
[----:B------:R-:W-:Y:S01]  /*1d50*/  BSSY.RECONVERGENT B2, `(.L_x_44) ;  /* 0x000000c000027945 */ /* 0x000fe20003800200 */
[----:B0-----:R-:W-:Y:S01]  /*1d60*/  FFMA R2, -R6, R3, 1 ;  /* 0x3f80000006027423 */ /* 0x001fe20000000103 */
[----:B--2---:R-:W-:-:S03]  /*1d70*/  FADD R23, R0, -R7 ;  /* 0x8000000700177221 */ /* 0x004fc60000000000 */
[----:B------:R-:W-:Y:S02]  /*1d80*/  FFMA R0, R3, R2, R3 ;  /* 0x0000000203007223 */ /* 0x000fe40000000003 */
[----:B------:R-:W0:Y:S02]  /*1d90*/  FCHK P0, R23, R6 ;  /* 0x0000000617007302 */ /* 0x000e240000000000 */
[----:B------:R-:W-:-:S04]  /*1da0*/  FFMA R3, R0, R23, RZ ;  /* 0x0000001700037223 */ /* 0x000fc800000000ff */
[----:B------:R-:W-:-:S04]  /*1db0*/  FFMA R2, -R6, R3, R23 ;  /* 0x0000000306027223 */ /* 0x000fc80000000117 */
[----:B------:R-:W-:Y:S01]  /*1dc0*/  FFMA R5, R0, R2, R3 ;  /* 0x0000000200057223 */ /* 0x000fe20000000003 */
[----:B0-----:R-:W-:Y:S06]  /*1dd0*/  @!P0 BRA `(.L_x_45) ;  /* 0x00000000000c8947 */ /* 0x001fec0003800000 */
[----:B------:R-:W-:-:S07]  /*1de0*/  MOV R10, 0x1e00 ;  /* 0x00001e00000a7802 */ /* 0x000fce0000000f00 */
[----:B------:R-:W-:Y:S05]  /*1df0*/  CALL.REL.NOINC `($__internal_1_$__cuda_sm3x_div_rn_noftz_f32_slowpath) ;  /* 0x00000008008c7944 */ /* 0x000fea0003c00000 */
[----:B------:R-:W-:-:S07]  /*1e00*/  MOV R5, R0 ;  /* 0x0000000000057202 */ /* 0x000fce0000000f00 */
.L_x_45:
[----:B------:R-:W-:Y:S05]  /*1e10*/  BSYNC.RECONVERGENT B2 ;  /* 0x0000000000027941 */ /* 0x000fea0003800200 */
.L_x_44:
[----:B------:R-:W0:Y:S01]  /*1e20*/  LDC R9, c[0x0][0x388] ;  /* 0x0000e200ff097b82 */ /* 0x000e220000000800 */
[----:B------:R1:W-:Y:S07]  /*1e30*/  STG.E desc[UR10][R12.64], R5 ;  /* 0x000000050c007986 */ /* 0x0003ee000c10190a */
[----:B------:R-:W2:Y:S01]  /*1e40*/  LDC.64 R2, c[0x0][0x398] ;  /* 0x0000e600ff027b82 */ /* 0x000ea20000000a00 */
[----:B0-----:R-:W-:-:S04]  /*1e50*/  IMAD R9, R9, UR4, R8 ;  /* 0x0000000409097c24 */ /* 0x001fc8000f8e0208 */
[----:B--2---:R-:W-:-:S05]  /*1e60*/  IMAD.WIDE R2, R9, 0x4, R2 ;  /* 0x0000000409027825 */ /* 0x004fca00078e0202 */
[----:B------:R1:W-:Y:S04]  /*1e70*/  STG.E desc[UR10][R2.64], R5 ;  /* 0x0000000502007986 */ /* 0x0003e8000c10190a */
        /* <DEDUP_REMOVED lines=10> */
[----:B01----:R-:W-:Y:S06]  /*1f20*/  @!P0 BRA `(.L_x_47) ;  /* 0x00000000000c8947 */ /* 0x003fec0003800000 */
[----:B------:R-:W-:-:S07]  /*1f30*/  MOV R10, 0x1f50 ;  /* 0x00001f50000a7802 */ /* 0x000fce0000000f00 */
[----:B------:R-:W-:Y:S05]  /*1f40*/  CALL.REL.NOINC `($__internal_1_$__cuda_sm3x_div_rn_noftz_f32_slowpath) ;  /* 0x0000000800387944 */ /* 0x000fea0003c00000 */
[----:B------:R-:W-:-:S07]  /*1f50*/  MOV R9, R0 ;  /* 0x0000000000097202 */ /* 0x000fce0000000f00 */
.L_x_47:
[----:B------:R-:W-:Y:S05]  /*1f60*/  BSYNC.RECONVERGENT B2 ;  /* 0x0000000000027941 */ /* 0x000fea0003800200 */
.L_x_46:
[----:B------:R-:W0:Y:S01]  /*1f70*/  LDC R5, c[0x0][0x388] ;  /* 0x0000e200ff057b82 */ /* 0x000e220000000800 */
[----:B------:R1:W-:Y:S01]  /*1f80*/  STG.E desc[UR10][R12.64+0x4], R9 ;  /* 0x000004090c007986 */ /* 0x0003e2000c10190a */
[----:B0-----:R-:W-:-:S05]  /*1f90*/  IMAD.WIDE R2, R5, 0x4, R2 ;  /* 0x0000000405027825 */ /* 0x001fca00078e0202 */
        /* <DEDUP_REMOVED lines=15> */
.L_x_49:
[----:B------:R-:W-:Y:S05]  /*2090*/  BSYNC.RECONVERGENT B2 ;  /* 0x0000000000027941 */ /* 0x000fea0003800200 */
.L_x_48:
        /* <DEDUP_REMOVED lines=17> */
.L_x_51:
[----:B------:R-:W-:Y:S05]  /*21b0*/  BSYNC.RECONVERGENT B2 ;  /* 0x0000000000027941 */ /* 0x000fea0003800200 */
.L_x_50:
[----:B------:R-:W0:Y:S01]  /*21c0*/  LDC R5, c[0x0][0x388] ;  /* 0x0000e200ff057b82 */ /* 0x000e220000000800 */
[----:B------:R2:W-:Y:S01]  /*21d0*/  STG.E desc[UR10][R12.64+0xc], R0 ;  /* 0x00000c000c007986 */ /* 0x0005e2000c10190a */
[----:B------:R-:W-:Y:S01]  /*21e0*/  UIADD3 UR4, UPT, UPT, UR4, 0x4, URZ ;  /* 0x0000000404047890 */ /* 0x000fe2000fffe0ff */
[----:B0-----:R-:W-:-:S05]  /*21f0*/  IMAD.WIDE R2, R5, 0x4, R2 ;  /* 0x0000000405027825 */ /* 0x001fca00078e0202 */
[----:B------:R2:W-:Y:S06]  /*2200*/  STG.E desc[UR10][R2.64], R0 ;  /* 0x0000000002007986 */ /* 0x0005ec000c10190a */
.L_x_43:
[----:B------:R-:W-:-:S13]  /*2210*/  ISETP.NE.AND P0, PT, RZ, UR5, PT ;  /* 0x00000005ff007c0c */ /* 0x000fda000bf05270 */
[----:B------:R-:W-:Y:S05]  /*2220*/  @!P0 EXIT ;  /* 0x000000000000894d */ /* 0x000fea0003800000 */
[----:B------:R-:W-:-:S09]  /*2230*/  UISETP.NE.AND UP0, UPT, UR5, 0x1, UPT ;  /* 0x000000010500788c */ /* 0x000fd2000bf05270 */
[----:B------:R-:W-:Y:S05]  /*2240*/  BRA.U !UP0, `(.L_x_52) ;  /* 0x0000000108ac7547 */ /* 0x000fea000b800000 */
[----:B-12---:R-:W0:Y:S01]  /*2250*/  LDC.64 R12, c[0x0][0x390] ;  /* 0x0000e400ff0c7b82 */ /* 0x006e220000000a00 */
        /* <DEDUP_REMOVED lines=16> */
.L_x_54:
[----:B------:R-:W-:Y:S05]  /*2360*/  BSYNC.RECONVERGENT B2 ;  /* 0x0000000000027941 */ /* 0x000fea0003800200 */
.L_x_53:
        /* <DEDUP_REMOVED lines=19> */
.L_x_56:
[----:B------:R-:W-:Y:S05]  /*24a0*/  BSYNC.RECONVERGENT B2 ;  /* 0x0000000000027941 */ /* 0x000fea0003800200 */
.L_x_55:
[----:B------:R-:W0:Y:S01]  /*24b0*/  LDC R5, c[0x0][0x388] ;  /* 0x0000e200ff057b82 */ /* 0x000e220000000800 */
[----:B------:R3:W-:Y:S01]  /*24c0*/  STG.E desc[UR10][R12.64+0x4], R0 ;  /* 0x000004000c007986 */ /* 0x0007e2000c10190a */
[----:B------:R-:W-:Y:S01]  /*24d0*/  UIADD3 UR4, UPT, UPT, UR4, 0x2, URZ ;  /* 0x0000000204047890 */ /* 0x000fe2000fffe0ff */
[----:B0-----:R-:W-:-:S05]  /*24e0*/  IMAD.WIDE R2, R5, 0x4, R2 ;  /* 0x0000000405027825 */ /* 0x001fca00078e0202 */
[----:B------:R3:W-:Y:S06]  /*24f0*/  STG.E desc[UR10][R2.64], R0 ;  /* 0x0000000002007986 */ /* 0x0007ec000c10190a */
.L_x_52:
[----:B-123--:R-:W0:Y:S02]  /*2500*/  LDC R0, c[0x0][0x384] ;  /* 0x0000e100ff007b82 */ /* 0x00ee240000000800 */
[----:B0-----:R-:W-:-:S04]  /*2510*/  LOP3.LUT R0, R0, 0x1, RZ, 0xc0, !PT ;  /* 0x0000000100007812 */ /* 0x001fc800078ec0ff */
[----:B------:R-:W-:-:S13]  /*2520*/  ISETP.NE.U32.AND P0, PT, R0, 0x1, PT ;  /* 0x000000010000780c */ /* 0x000fda0003f05070 */
[----:B------:R-:W-:Y:S05]  /*2530*/  @P0 EXIT ;  /* 0x000000000000094d */ /* 0x000fea0003800000 */
[----:B------:R-:W0:Y:S01]  /*2540*/  LDC.64 R2, c[0x0][0x390] ;  /* 0x0000e400ff027b82 */ /* 0x000e220000000a00 */
        /* <DEDUP_REMOVED lines=15> */
.L_x_58:
[----:B------:R-:W-:Y:S05]  /*2640*/  BSYNC.RECONVERGENT B2 ;  /* 0x0000000000027941 */ /* 0x000fea0003800200 */
.L_x_57:
[----:B------:R-:W0:Y:S01]  /*2650*/  LDC R7, c[0x0][0x388] ;  /* 0x0000e200ff077b82 */ /* 0x000e220000000800 */
[----:B------:R-:W-:Y:S07]  /*2660*/  STG.E desc[UR10][R2.64], R0 ;  /* 0x0000000002007986 */ /* 0x000fee000c10190a */
[----:B------:R-:W1:Y:S01]  /*2670*/  LDC.64 R4, c[0x0][0x398] ;  /* 0x0000e600ff047b82 */ /* 0x000e620000000a00 */
[----:B0-----:R-:W-:-:S04]  /*2680*/  IMAD R7, R7, UR4, R8 ;  /* 0x0000000407077c24 */ /* 0x001fc8000f8e0208 */
[----:B-1----:R-:W-:-:S05]  /*2690*/  IMAD.WIDE R4, R7, 0x4, R4 ;  /* 0x0000000407047825 */ /* 0x002fca00078e0204 */
[----:B------:R-:W-:Y:S01]  /*26a0*/  STG.E desc[UR10][R4.64], R0 ;  /* 0x0000000004007986 */ /* 0x000fe2000c10190a */
[----:B------:R-:W-:Y:S05]  /*26b0*/  EXIT ;  /* 0x000000000000794d */ /* 0x000fea0003800000 */
        .weak           $__internal_0_$__cuda_sm20_sqrt_rn_f32_slowpath
        .type           $__internal_0_$__cuda_sm20_sqrt_rn_f32_slowpath,@function
        .size           $__internal_0_$__cuda_sm20_sqrt_rn_f32_slowpath,($__internal_1_$__cuda_sm3x_div_rn_noftz_f32_slowpath - $__internal_0_$__cuda_sm20_sqrt_rn_f32_slowpath)
$__internal_0_$__cuda_sm20_sqrt_rn_f32_slowpath:
[----:B------:R-:W-:-:S13]  /*26c0*/  LOP3.LUT P1, RZ, R0, 0x7fffffff, RZ, 0xc0, !PT ;  /* 0x7fffffff00ff7812 */ /* 0x000fda000782c0ff */
[----:B------:R-:W-:Y:S01]  /*26d0*/  @!P1 MOV R2, R0 ;  /* 0x0000000000029202 */ /* 0x000fe20000000f00 */
[----:B------:R-:W-:Y:S06]  /*26e0*/  @!P1 BRA `(.L_x_59) ;  /* 0x0000000000409947 */ /* 0x000fec0003800000 */
[----:B------:R-:W-:-:S13]  /*26f0*/  FSETP.GEU.FTZ.AND P1, PT, R0, RZ, PT ;  /* 0x000000ff0000720b */ /* 0x000fda0003f3e000 */
[----:B------:R-:W-:Y:S01]  /*2700*/  @!P1 MOV R2, 0x7fffffff ;  /* 0x7fffffff00029802 */ /* 0x000fe20000000f00 */
[----:B------:R-:W-:Y:S06]  /*2710*/  @!P1 BRA `(.L_x_59) ;  /* 0x0000000000349947 */ /* 0x000fec0003800000 */
[----:B------:R-:W-:-:S13]  /*2720*/  FSETP.GTU.FTZ.AND P1, PT, |R0|, +INF , PT ;  /* 0x7f8000000000780b */ /* 0x000fda0003f3c200 */
[----:B------:R-:W-:Y:S01]  /*2730*/  @P1 FADD.FTZ R2, R0, 1 ;  /* 0x3f80000000021421 */ /* 0x000fe20000010000 */
[----:B------:R-:W-:Y:S06]  /*2740*/  @P1 BRA `(.L_x_59) ;  /* 0x0000000000281947 */ /* 0x000fec0003800000 */
[----:B------:R-:W-:-:S13]  /*2750*/  FSETP.NEU.FTZ.AND P1, PT, |R0|, +INF , PT ;  /* 0x7f8000000000780b */ /* 0x000fda0003f3d200 */
[----:B------:R-:W-:-:S04]  /*2760*/  @P1 FFMA R3, R0, 1.84467440737095516160e+19, RZ ;  /* 0x5f80000000031823 */ /* 0x000fc800000000ff */
[----:B------:R-:W0:Y:S02]  /*2770*/  @P1 MUFU.RSQ R2, R3 ;  /* 0x0000000300021308 */ /* 0x000e240000001400 */
[----:B0-----:R-:W-:Y:S01]  /*2780*/  @P1 FMUL.FTZ R4, R3, R2 ;  /* 0x0000000203041220 */ /* 0x001fe20000410000 */
[----:B------:R-:W-:Y:S01]  /*2790*/  @P1 FMUL.FTZ R6, R2, 0.5 ;  /* 0x3f00000002061820 */ /* 0x000fe20000410000 */
[----:B------:R-:W-:Y:S02]  /*27a0*/  @!P1 MOV R2, R0 ;  /* 0x0000000000029202 */ /* 0x000fe40000000f00 */
[----:B------:R-:W-:-:S04]  /*27b0*/  @P1 FADD.FTZ R5, -R4, -RZ ;  /* 0x800000ff04051221 */ /* 0x000fc80000010100 */
[----:B------:R-:W-:-:S04]  /*27c0*/  @P1 FFMA R5, R4, R5, R3 ;  /* 0x0000000504051223 */ /* 0x000fc80000000003 */
[----:B------:R-:W-:-:S04]  /*27d0*/  @P1 FFMA R5, R5, R6, R4 ;  /* 0x0000000605051223 */ /* 0x000fc80000000004 */
[----:B------:R-:W-:-:S07]  /*27e0*/  @P1 FMUL.FTZ R2, R5, 2.3283064365386962891e-10 ;  /* 0x2f80000005021820 */ /* 0x000fce0000410000 */
.L_x_59:
[----:B------:R-:W-:Y:S01]  /*27f0*/  HFMA2 R3, -RZ, RZ, 0, 0 ;  /* 0x00000000ff037431 */ /* 0x000fe200000001ff */
[----:B------:R-:W-:Y:S02]  /*2800*/  MOV R6, R2 ;  /* 0x0000000200067202 */ /* 0x000fe40000000f00 */
[----:B------:R-:W-:-:S04]  /*2810*/  MOV R2, R9 ;  /* 0x0000000900027202 */ /* 0x000fc80000000f00 */
[----:B------:R-:W-:Y:S05]  /*2820*/  RET.REL.NODEC R2 `(_Z10preprocessiiiPfS_) ;  /* 0xffffffd402f47950 */ /* 0x000fea0003c3ffff */
        .weak           $__internal_1_$__cuda_sm3x_div_rn_noftz_f32_slowpath
        .type           $__internal_1_$__cuda_sm3x_div_rn_noftz_f32_slowpath,@function
        .size           $__internal_1_$__cuda_sm3x_div_rn_noftz_f32_slowpath,(.L_x_73 - $__internal_1_$__cuda_sm3x_div_rn_noftz_f32_slowpath)
$__internal_1_$__cuda_sm3x_div_rn_noftz_f32_slowpath:
[----:B------:R-:W-:Y:S01]  /*2830*/  SHF.R.U32.HI R9, RZ, 0x17, R6 ;  /* 0x00000017ff097819 */ /* 0x000fe20000011606 */
[----:B------:R-:W-:Y:S01]  /*2840*/  BSSY.RECONVERGENT B0, `(.L_x_60) ;  /* 0x0000063000007945 */ /* 0x000fe20003800200 */
[----:B------:R-:W-:Y:S02]  /*2850*/  SHF.R.U32.HI R18, RZ, 0x17, R23 ;  /* 0x00000017ff127819 */ /* 0x000fe40000011617 */
[----:B------:R-:W-:Y:S02]  /*2860*/  LOP3.LUT R9, R9, 0xff, RZ, 0xc0, !PT ;  /* 0x000000ff09097812 */ /* 0x000fe400078ec0ff */
[----:B------:R-:W-:Y:S02]  /*2870*/  LOP3.LUT R18, R18, 0xff, RZ, 0xc0, !PT ;  /* 0x000000ff12127812 */ /* 0x000fe400078ec0ff */
[----:B------:R-:W-:Y:S02]  /*2880*/  IADD3 R0, PT, PT, R9, -0x1, RZ ;  /* 0xffffffff09007810 */ /* 0x000fe40007ffe0ff */
[----:B------:R-:W-:-:S02]  /*2890*/  IADD3 R19, PT, PT, R18, -0x1, RZ ;  /* 0xffffffff12137810 */ /* 0x000fc40007ffe0ff */
[----:B------:R-:W-:Y:S02]  /*28a0*/  ISETP.GT.U32.AND P0, PT, R0, 0xfd, PT ;  /* 0x000000fd0000780c */ /* 0x000fe40003f04070 */
[----:B------:R-:W-:Y:S02]  /*28b0*/  MOV R20, R6 ;  /* 0x0000000600147202 */ /* 0x000fe40000000f00 */
[----:B------:R-:W-:-:S13]  /*28c0*/  ISETP.GT.U32.OR P0, PT, R19, 0xfd, P0 ;  /* 0x000000fd1300780c */ /* 0x000fda0000704470 */
[----:B------:R-:W-:Y:S01]  /*28d0*/  @!P0 MOV R11, RZ ;  /* 0x000000ff000b8202 */ /* 0x000fe20000000f00 */
[----:B------:R-:W-:Y:S06]  /*28e0*/  @!P0 BRA `(.L_x_61) ;  /* 0x00000000005c8947 */ /* 0x000fec0003800000 */
[----:B------:R-:W-:Y:S02]  /*28f0*/  FSETP.GTU.FTZ.AND P0, PT, |R23|, +INF , PT ;  /* 0x7f8000001700780b */ /* 0x000fe40003f1c200 */
[----:B------:R-:W-:-:S04]  /*2900*/  FSETP.GTU.FTZ.AND P1, PT, |R6|, +INF , PT ;  /* 0x7f8000000600780b */ /* 0x000fc80003f3c200 */
[----:B------:R-:W-:-:S13]  /*2910*/  PLOP3.LUT P0, PT, P0, P1, PT, 0xf8, 0x8f ;  /* 0x00000000008f781c */ /* 0x000fda0000703f70 */
[----:B------:R-:W-:Y:S05]  /*2920*/  @P0 BRA `(.L_x_62) ;  /* 0x00000004004c0947 */ /* 0x000fea0003800000 */
[----:B------:R-:W-:-:S13]  /*2930*/  LOP3.LUT P0, RZ, R20, 0x7fffffff, R23, 0xc8, !PT ;  /* 0x7fffffff14ff7812 */ /* 0x000fda000780c817 */
[----:B------:R-:W-:Y:S05]  /*2940*/  @!P0 BRA `(.L_x_63) ;  /* 0x00000004003c8947 */ /* 0x000fea0003800000 */
[C---:B------:R-:W-:Y:S02]  /*2950*/  FSETP.NEU.FTZ.AND P2, PT, |R23|.reuse, +INF , PT ;  /* 0x7f8000001700780b */ /* 0x040fe40003f5d200 */
[----:B------:R-:W-:Y:S02]  /*2960*/  FSETP.NEU.FTZ.AND P1, PT, |R6|, +INF , PT ;  /* 0x7f8000000600780b */ /* 0x000fe40003f3d200 */
[----:B------:R-:W-:-:S11]  /*2970*/  FSETP.NEU.FTZ.AND P0, PT, |R23|, +INF , PT ;  /* 0x7f8000001700780b */ /* 0x000fd60003f1d200 */
[----:B------:R-:W-:Y:S05]  /*2980*/  @!P1 BRA !P2, `(.L_x_63) ;  /* 0x00000004002c9947 */ /* 0x000fea0005000000 */
[----:B------:R-:W-:-:S04]  /*2990*/  LOP3.LUT P2, RZ, R23, 0x7fffffff, RZ, 0xc0, !PT ;  /* 0x7fffffff17ff7812 */ /* 0x000fc8000784c0ff */
[----:B------:R-:W-:-:S13]  /*29a0*/  PLOP3.LUT P1, PT, P1, P2, PT, 0x2f, 0xf2 ;  /* 0x0000000000f2781c */ /* 0x000fda0000f24577 */
[----:B------:R-:W-:Y:S05]  /*29b0*/  @P1 BRA `(.L_x_64) ;  /* 0x0000000400181947 */ /* 0x000fea0003800000 */
[----:B------:R-:W-:-:S04]  /*29c0*/  LOP3.LUT P1, RZ, R20, 0x7fffffff, RZ, 0xc0, !PT ;  /* 0x7fffffff14ff7812 */ /* 0x000fc8000782c0ff */
[----:B------:R-:W-:-:S13]  /*29d0*/  PLOP3.LUT P0, PT, P0, P1, PT, 0x2f, 0xf2 ;  /* 0x0000000000f2781c */ /* 0x000fda0000702577 */
[----:B------:R-:W-:Y:S05]  /*29e0*/  @P0 BRA `(.L_x_65) ;  /* 0x0000000400000947 */ /* 0x000fea0003800000 */
[----:B------:R-:W-:Y:S02]  /*29f0*/  ISETP.GE.AND P0, PT, R19, RZ, PT ;  /* 0x000000ff1300720c */ /* 0x000fe40003f06270 */
[----:B------:R-:W-:-:S11]  /*2a00*/  ISETP.GE.AND P1, PT, R0, RZ, PT ;  /* 0x000000ff0000720c */ /* 0x000fd60003f26270 */
[----:B------:R-:W-:Y:S01]  /*2a10*/  @P0 MOV R11, RZ ;  /* 0x000000ff000b0202 */ /* 0x000fe20000000f00 */
[----:B------:R-:W-:Y:S01]  /*2a20*/  @!P0 FFMA R23, R23, 1.84467440737095516160e+19, RZ ;  /* 0x5f80000017178823 */ /* 0x000fe200000000ff */
[----:B------:R-:W-:Y:S01]  /*2a30*/  @!P0 MOV R11, 0xffffffc0 ;  /* 0xffffffc0000b8802 */ /* 0x000fe20000000f00 */
[----:B------:R-:W-:-:S03]  /*2a40*/  @!P1 FFMA R20, R6, 1.84467440737095516160e+19, RZ ;  /* 0x5f80000006149823 */ /* 0x000fc600000000ff */
[----:B------:R-:W-:-:S07]  /*2a50*/  @!P1 IADD3 R11, PT, PT, R11, 0x40, RZ ;  /* 0x000000400b0b9810 */ /* 0x000fce0007ffe0ff */
.L_x_61:
[----:B------:R-:W-:Y:S01]  /*2a60*/  LEA R19, R9, 0xc0800000, 0x17 ;  /* 0xc080000009137811 */ /* 0x000fe200078eb8ff */
[----:B------:R-:W-:Y:S01]  /*2a70*/  BSSY.RECONVERGENT B1, `(.L_x_66) ;  /* 0x0000036000017945 */ /* 0x000fe20003800200 */
[----:B------:R-:W-:Y:S02]  /*2a80*/  IADD3 R18, PT, PT, R18, -0x7f, RZ ;  /* 0xffffff8112127810 */ /* 0x000fe40007ffe0ff */
[----:B------:R-:W-:-:S03]  /*2a90*/  IADD3 R24, PT, PT, -R19, R20, RZ ;  /* 0x0000001413187210 */ /* 0x000fc60007ffe1ff */
[----:B------:R-:W-:Y:S01]  /*2aa0*/  IMAD R0, R18, -0x800000, R23 ;  /* 0xff80000012007824 */ /* 0x000fe200078e0217 */
[----:B------:R-:W0:Y:S01]  /*2ab0*/  MUFU.RCP R20, R24 ;  /* 0x0000001800147308 */ /* 0x000e220000001000 */
[----:B------:R-:W-:Y:S01]  /*2ac0*/  FADD.FTZ R21, -R24, -RZ ;  /* 0x800000ff18157221 */ /* 0x000fe20000010100 */
[----:B------:R-:W-:-:S04]  /*2ad0*/  IADD3 R18, PT, PT, R18, 0x7f, -R9 ;  /* 0x0000007f12127810 */ /* 0x000fc80007ffe809 */
[----:B------:R-:W-:Y:S01]  /*2ae0*/  IADD3 R11, PT, PT, R18, R11, RZ ;  /* 0x0000000b120b7210 */ /* 0x000fe20007ffe0ff */
[----:B0-----:R-:W-:-:S04]  /*2af0*/  FFMA R19, R20, R21, 1 ;  /* 0x3f80000014137423 */ /* 0x001fc80000000015 */
[----:B------:R-:W-:-:S04]  /*2b00*/  FFMA R19, R20, R19, R20 ;  /* 0x0000001314137223 */ /* 0x000fc80000000014 */
[----:B------:R-:W-:-:S04]  /*2b10*/  FFMA R20, R0, R19, RZ ;  /* 0x0000001300147223 */ /* 0x000fc800000000ff */
[----:B------:R-:W-:-:S04]  /*2b20*/  FFMA R22, R21, R20, R0 ;  /* 0x0000001415167223 */ /* 0x000fc80000000000 */
[----:B------:R-:W-:-:S04]  /*2b30*/  FFMA R22, R19, R22, R20 ;  /* 0x0000001613167223 */ /* 0x000fc80000000014 */
[----:B------:R-:W-:-:S04]  /*2b40*/  FFMA R21, R21, R22, R0 ;  /* 0x0000001615157223 */ /* 0x000fc80000000000 */
[----:B------:R-:W-:-:S05]  /*2b50*/  FFMA R0, R19, R21, R22 ;  /* 0x0000001513007223 */ /* 0x000fca0000000016 */
[----:B------:R-:W-:-:S04]  /*2b60*/  SHF.R.U32.HI R9, RZ, 0x17, R0 ;  /* 0x00000017ff097819 */ /* 0x000fc80000011600 */
[----:B------:R-:W-:-:S04]  /*2b70*/  LOP3.LUT R18, R9, 0xff, RZ, 0xc0, !PT ;  /* 0x000000ff09127812 */ /* 0x000fc800078ec0ff */
[----:B------:R-:W-:-:S04]  /*2b80*/  IADD3 R9, PT, PT, R18, R11, RZ ;  /* 0x0000000b12097210 */ /* 0x000fc80007ffe0ff */
[----:B------:R-:W-:-:S04]  /*2b90*/  IADD3 R18, PT, PT, R9, -0x1, RZ ;  /* 0xffffffff09127810 */ /* 0x000fc80007ffe0ff */
[----:B------:R-:W-:-:S13]  /*2ba0*/  ISETP.GE.U32.AND P0, PT, R18, 0xfe, PT ;  /* 0x000000fe1200780c */ /* 0x000fda0003f06070 */
[----:B------:R-:W-:Y:S05]  /*2bb0*/  @!P0 BRA `(.L_x_67) ;  /* 0x0000000000808947 */ /* 0x000fea0003800000 */
[----:B------:R-:W-:-:S13]  /*2bc0*/  ISETP.GT.AND P0, PT, R9, 0xfe, PT ;  /* 0x000000fe0900780c */ /* 0x000fda0003f04270 */
[----:B------:R-:W-:Y:S05]  /*2bd0*/  @P0 BRA `(.L_x_68) ;  /* 0x00000000006c0947 */ /* 0x000fea0003800000 */
[----:B------:R-:W-:-:S13]  /*2be0*/  ISETP.GE.AND P0, PT, R9, 0x1, PT ;  /* 0x000000010900780c */ /* 0x000fda0003f06270 */
[----:B------:R-:W-:Y:S05]  /*2bf0*/  @P0 BRA `(.L_x_69) ;  /* 0x0000000000740947 */ /* 0x000fea0003800000 */
[----:B------:R-:W-:Y:S02]  /*2c00*/  ISETP.GE.AND P0, PT, R9, -0x18, PT ;  /* 0xffffffe80900780c */ /* 0x000fe40003f06270 */
[----:B------:R-:W-:-:S11]  /*2c10*/  LOP3.LUT R0, R0, 0x80000000, RZ, 0xc0, !PT ;  /* 0x8000000000007812 */ /* 0x000fd600078ec0ff */
[----:B------:R-:W-:Y:S05]  /*2c20*/  @!P0 BRA `(.L_x_69) ;  /* 0x0000000000688947 */ /* 0x000fea0003800000 */
[CCC-:B------:R-:W-:Y:S01]  /*2c30*/  FFMA.RZ R11, R19.reuse, R21.reuse, R22.reuse ;  /* 0x00000015130b7223 */ /* 0x1c0fe2000000c016 */
[CCC-:B------:R-:W-:Y:S01]  /*2c40*/  FFMA.RP R18, R19.reuse, R21.reuse, R22.reuse ;  /* 0x0000001513127223 */ /* 0x1c0fe20000008016 */
[----:B------:R-:W-:Y:S01]  /*2c50*/  FFMA.RM R21, R19, R21, R22 ;  /* 0x0000001513157223 */ /* 0x000fe20000004016 */
[----:B------:R-:W-:Y:S02]  /*2c60*/  IADD3 R19, PT, PT, R9, 0x20, RZ ;  /* 0x0000002009137810 */ /* 0x000fe40007ffe0ff */
[----:B------:R-:W-:Y:S02]  /*2c70*/  LOP3.LUT R11, R11, 0x7fffff, RZ, 0xc0, !PT ;  /* 0x007fffff0b0b7812 */ /* 0x000fe400078ec0ff */
[----:B------:R-:W-:Y:S02]  /*2c80*/  ISETP.NE.AND P2, PT, R9, RZ, PT ;  /* 0x000000ff0900720c */ /* 0x000fe40003f45270 */
[----:B------:R-:W-:Y:S02]  /*2c90*/  LOP3.LUT R20, R11, 0x800000, RZ, 0xfc, !PT ;  /* 0x008000000b147812 */ /* 0x000fe400078efcff */
[----:B------:R-:W-:-:S02]  /*2ca0*/  ISETP.NE.AND P1, PT, R9, RZ, PT ;  /* 0x000000ff0900720c */ /* 0x000fc40003f25270 */
[----:B------:R-:W-:Y:S02]  /*2cb0*/  IADD3 R9, PT, PT, -R9, RZ, RZ ;  /* 0x000000ff09097210 */ /* 0x000fe40007ffe1ff */
[----:B------:R-:W-:Y:S02]  /*2cc0*/  SHF.L.U32 R19, R20, R19, RZ ;  /* 0x0000001314137219 */ /* 0x000fe400000006ff */
[----:B------:R-:W-:Y:S02]  /*2cd0*/  FSETP.NEU.FTZ.AND P0, PT, R18, R21, PT ;  /* 0x000000151200720b */ /* 0x000fe40003f1d000 */
[----:B------:R-:W-:Y:S02]  /*2ce0*/  SEL R9, R9, RZ, P2 ;  /* 0x000000ff09097207 */ /* 0x000fe40001000000 */
[----:B------:R-:W-:Y:S02]  /*2cf0*/  ISETP.NE.AND P1, PT, R19, RZ, P1 ;  /* 0x000000ff1300720c */ /* 0x000fe40000f25270 */
[----:B------:R-:W-:-:S02]  /*2d00*/  SHF.R.U32.HI R20, RZ, R9, R20 ;  /* 0x00000009ff147219 */ /* 0x000fc40000011614 */
[----:B------:R-:W-:Y:S02]  /*2d10*/  PLOP3.LUT P0, PT, P0, P1, PT, 0xf8, 0x8f ;  /* 0x00000000008f781c */ /* 0x000fe40000703f70 */
[----:B------:R-:W-:Y:S02]  /*2d20*/  SHF.R.U32.HI R11, RZ, 0x1, R20 ;  /* 0x00000001ff0b7819 */ /* 0x000fe40000011614 */
[----:B------:R-:W-:-:S04]  /*2d30*/  SEL R18, RZ, 0x1, !P0 ;  /* 0x00000001ff127807 */ /* 0x000fc80004000000 */
[----:B------:R-:W-:-:S04]  /*2d40*/  LOP3.LUT R9, R18, 0x1, R11, 0xf8, !PT ;  /* 0x0000000112097812 */ /* 0x000fc800078ef80b */
[----:B------:R-:W-:-:S04]  /*2d50*/  LOP3.LUT R20, R9, R20, RZ, 0xc0, !PT ;  /* 0x0000001409147212 */ /* 0x000fc800078ec0ff */
[----:B------:R-:W-:-:S04]  /*2d60*/  IADD3 R11, PT, PT, R11, R20, RZ ;  /* 0x000000140b0b7210 */ /* 0x000fc80007ffe0ff */
[----:B------:R-:W-:Y:S01]  /*2d70*/  LOP3.LUT R0, R11, R0, RZ, 0xfc, !PT ;  /* 0x000000000b007212 */ /* 0x000fe200078efcff */
[----:B------:R-:W-:Y:S06]  /*2d80*/  BRA `(.L_x_69) ;  /* 0x0000000000107947 */ /* 0x000fec0003800000 */
.L_x_68:
[----:B------:R-:W-:-:S04]  /*2d90*/  LOP3.LUT R0, R0, 0x80000000, RZ, 0xc0, !PT ;  /* 0x8000000000007812 */ /* 0x000fc800078ec0ff */
[----:B------:R-:W-:Y:S01]  /*2da0*/  LOP3.LUT R0, R0, 0x7f800000, RZ, 0xfc, !PT ;  /* 0x7f80000000007812 */ /* 0x000fe200078efcff */
[----:B------:R-:W-:Y:S06]  /*2db0*/  BRA `(.L_x_69) ;  /* 0x0000000000047947 */ /* 0x000fec0003800000 */
.L_x_67:
[----:B------:R-:W-:-:S07]  /*2dc0*/  LEA R0, R11, R0, 0x17 ;  /* 0x000000000b007211 */ /* 0x000fce00078eb8ff */
.L_x_69:
[----:B------:R-:W-:Y:S05]  /*2dd0*/  BSYNC.RECONVERGENT B1 ;  /* 0x0000000000017941 */ /* 0x000fea0003800200 */
.L_x_66:
[----:B------:R-:W-:Y:S05]  /*2de0*/  BRA `(.L_x_70) ;  /* 0x0000000000207947 */ /* 0x000fea0003800000 */
.L_x_65:
[----:B------:R-:W-:-:S04]  /*2df0*/  LOP3.LUT R20, R20, 0x80000000, R23, 0x48, !PT ;  /* 0x8000000014147812 */ /* 0x000fc800078e4817 */
[----:B------:R-:W-:Y:S01]  /*2e00*/  LOP3.LUT R0, R20, 0x7f800000, RZ, 0xfc, !PT ;  /* 0x7f80000014007812 */ /* 0x000fe200078efcff */
[----:B------:R-:W-:Y:S06]  /*2e10*/  BRA `(.L_x_70) ;  /* 0x0000000000147947 */ /* 0x000fec0003800000 */
.L_x_64:
[----:B------:R-:W-:Y:S01]  /*2e20*/  LOP3.LUT R0, R20, 0x80000000, R23, 0x48, !PT ;  /* 0x8000000014007812 */ /* 0x000fe200078e4817 */
[----:B------:R-:W-:Y:S06]  /*2e30*/  BRA `(.L_x_70) ;  /* 0x00000000000c7947 */ /* 0x000fec0003800000 */
.L_x_63:
[----:B------:R-:W0:Y:S01]  /*2e40*/  MUFU.RSQ R0, -QNAN ;  /* 0xffc0000000007908 */ /* 0x000e220000001400 */
[----:B------:R-:W-:Y:S05]  /*2e50*/  BRA `(.L_x_70) ;  /* 0x0000000000047947 */ /* 0x000fea0003800000 */
.L_x_62:
[----:B------:R-:W-:-:S07]  /*2e60*/  FADD.FTZ R0, R23, R6 ;  /* 0x0000000617007221 */ /* 0x000fce0000010000 */
.L_x_70:
[----:B------:R-:W-:Y:S05]  /*2e70*/  BSYNC.RECONVERGENT B0 ;  /* 0x0000000000007941 */ /* 0x000fea0003800200 */
.L_x_60:
[----:B------:R-:W-:-:S04]  /*2e80*/  HFMA2 R11, -RZ, RZ, 0, 0 ;  /* 0x00000000ff0b7431 */ /* 0x000fc800000001ff */
[----:B0-----:R-:W-:Y:S05]  /*2e90*/  RET.REL.NODEC R10 `(_Z10preprocessiiiPfS_) ;  /* 0xffffffd00a587950 */ /* 0x001fea0003c3ffff */
.L_x_71:
        /* <DEDUP_REMOVED lines=14> */
.L_x_73:


//--------------------- .nv.shared._Z11corr_kerneliiiPKfPf --------------------------
	.section	.nv.shared._Z11corr_kerneliiiPKfPf,"aw",@nobits
	.sectionflags	@""
	.align	4
.nv.shared._Z11corr_kerneliiiPKfPf:
	.zero		3072


//--------------------- .nv.shared.reserved.0     --------------------------
	.section	.nv.shared.reserved.0,"aw",@nobits
	.weak		__nv_reservedSMEM_offset_0_alias
	.size		__nv_reservedSMEM_offset_0_alias, 0, 64
	.other		__nv_reservedSMEM_offset_0_alias,@"STO_CUDA_RESERVED_SHARED STV_DEFAULT"
__nv_reservedSMEM_offset_0_alias:
	.zero		0
	.zero		64


//--------------------- .nv.constant0._Z11corr_kerneliiiPKfPf --------------------------
	.section	.nv.constant0._Z11corr_kerneliiiPKfPf,"a",@progbits
	.sectionflags	@""
	.align	4
.nv.constant0._Z11corr_kerneliiiPKfPf:
	.zero		928


//--------------------- .nv.constant0._Z10preprocessiiiPfS_ --------------------------
	.section	.nv.constant0._Z10preprocessiiiPfS_,"a",@progbits
	.sectionflags	@""
	.align	4
.nv.constant0._Z10preprocessiiiPfS_:
	.zero		928


//--------------------- SYMBOLS --------------------------

	.type		.nv.reservedSmem.offset0,@object
	.size		.nv.reservedSmem.offset0,0x4
	.type		.nv.reservedSmem.cap,@object
	.size		.nv.reservedSmem.cap,0x4
